//
// Generated by NVIDIA NVVM Compiler
//
// Compiler Build ID: CL-36424714
// Cuda compilation tools, release 13.0, V13.0.88
// Based on NVVM 20.0.0
//

.version 9.0
.target sm_100
.address_size 64

	// .globl	_Z20dwt2d_forward_kernelPfii
.extern .func  (.param .b64 func_retval0) malloc
(
	.param .b64 malloc_param_0
)
;
.extern .func free
(
	.param .b64 free_param_0
)
;

.visible .entry _Z20dwt2d_forward_kernelPfii(
	.param .u64 .ptr .align 1 _Z20dwt2d_forward_kernelPfii_param_0,
	.param .u32 _Z20dwt2d_forward_kernelPfii_param_1,
	.param .u32 _Z20dwt2d_forward_kernelPfii_param_2
)
{
	.reg .pred 	%p<54>;
	.reg .b32 	%r<164>;
	.reg .b32 	%f<357>;
	.reg .b64 	%rd<227>;

	ld.param.u64 	%rd57, [_Z20dwt2d_forward_kernelPfii_param_0];
	ld.param.u32 	%r97, [_Z20dwt2d_forward_kernelPfii_param_1];
	ld.param.u32 	%r98, [_Z20dwt2d_forward_kernelPfii_param_2];
	cvta.to.global.u64 	%rd1, %rd57;
	mov.u32 	%r99, %ctaid.y;
	mov.u32 	%r100, %ntid.y;
	mov.u32 	%r101, %tid.y;
	mad.lo.s32 	%r1, %r99, %r100, %r101;
	setp.ge.s32 	%p1, %r1, %r98;
	@%p1 bra 	$L__BB0_27;
	mul.lo.s32 	%r2, %r97, %r1;
	mul.wide.s32 	%rd58, %r2, 4;
	add.s64 	%rd2, %rd1, %rd58;
	mul.wide.s32 	%rd59, %r97, 4;
	{ // callseq 0, 0
	.param .b64 param0;
	st.param.b64 	[param0], %rd59;
	.param .b64 retval0;
	call.uni (retval0), 
	malloc, 
	(
	param0
	);
	ld.param.b64 	%rd60, [retval0];
	} // callseq 0
	shr.s32 	%r3, %r97, 1;
	setp.lt.s32 	%p2, %r3, 1;
	@%p2 bra 	$L__BB0_13;
	and.b32  	%r4, %r3, 7;
	setp.lt.u32 	%p3, %r3, 8;
	mov.b32 	%r132, 0;
	@%p3 bra 	$L__BB0_5;
	and.b32  	%r132, %r3, 2147483640;
	neg.s32 	%r135, %r132;
	add.s64 	%rd62, %rd58, %rd1;
	add.s64 	%rd212, %rd62, 32;
	add.s64 	%rd211, %rd60, 16;
	mul.wide.u32 	%rd6, %r3, 4;
$L__BB0_4:
	.pragma "nounroll";
	ld.global.f32 	%f1, [%rd212+-32];
	ld.global.f32 	%f2, [%rd212+-28];
	add.f32 	%f3, %f1, %f2;
	mul.f32 	%f4, %f3, 0f3F000000;
	st.f32 	[%rd211+-16], %f4;
	ld.global.f32 	%f5, [%rd212+-32];
	ld.global.f32 	%f6, [%rd212+-28];
	sub.f32 	%f7, %f5, %f6;
	mul.f32 	%f8, %f7, 0f3F000000;
	add.s64 	%rd63, %rd211, %rd6;
	st.f32 	[%rd63+-16], %f8;
	ld.global.f32 	%f9, [%rd212+-24];
	ld.global.f32 	%f10, [%rd212+-20];
	add.f32 	%f11, %f9, %f10;
	mul.f32 	%f12, %f11, 0f3F000000;
	st.f32 	[%rd211+-12], %f12;
	ld.global.f32 	%f13, [%rd212+-24];
	ld.global.f32 	%f14, [%rd212+-20];
	sub.f32 	%f15, %f13, %f14;
	mul.f32 	%f16, %f15, 0f3F000000;
	st.f32 	[%rd63+-12], %f16;
	ld.global.f32 	%f17, [%rd212+-16];
	ld.global.f32 	%f18, [%rd212+-12];
	add.f32 	%f19, %f17, %f18;
	mul.f32 	%f20, %f19, 0f3F000000;
	st.f32 	[%rd211+-8], %f20;
	ld.global.f32 	%f21, [%rd212+-16];
	ld.global.f32 	%f22, [%rd212+-12];
	sub.f32 	%f23, %f21, %f22;
	mul.f32 	%f24, %f23, 0f3F000000;
	st.f32 	[%rd63+-8], %f24;
	ld.global.f32 	%f25, [%rd212+-8];
	ld.global.f32 	%f26, [%rd212+-4];
	add.f32 	%f27, %f25, %f26;
	mul.f32 	%f28, %f27, 0f3F000000;
	st.f32 	[%rd211+-4], %f28;
	ld.global.f32 	%f29, [%rd212+-8];
	ld.global.f32 	%f30, [%rd212+-4];
	sub.f32 	%f31, %f29, %f30;
	mul.f32 	%f32, %f31, 0f3F000000;
	st.f32 	[%rd63+-4], %f32;
	ld.global.f32 	%f33, [%rd212];
	ld.global.f32 	%f34, [%rd212+4];
	add.f32 	%f35, %f33, %f34;
	mul.f32 	%f36, %f35, 0f3F000000;
	st.f32 	[%rd211], %f36;
	ld.global.f32 	%f37, [%rd212];
	ld.global.f32 	%f38, [%rd212+4];
	sub.f32 	%f39, %f37, %f38;
	mul.f32 	%f40, %f39, 0f3F000000;
	st.f32 	[%rd63], %f40;
	ld.global.f32 	%f41, [%rd212+8];
	ld.global.f32 	%f42, [%rd212+12];
	add.f32 	%f43, %f41, %f42;
	mul.f32 	%f44, %f43, 0f3F000000;
	st.f32 	[%rd211+4], %f44;
	ld.global.f32 	%f45, [%rd212+8];
	ld.global.f32 	%f46, [%rd212+12];
	sub.f32 	%f47, %f45, %f46;
	mul.f32 	%f48, %f47, 0f3F000000;
	st.f32 	[%rd63+4], %f48;
	ld.global.f32 	%f49, [%rd212+16];
	ld.global.f32 	%f50, [%rd212+20];
	add.f32 	%f51, %f49, %f50;
	mul.f32 	%f52, %f51, 0f3F000000;
	st.f32 	[%rd211+8], %f52;
	ld.global.f32 	%f53, [%rd212+16];
	ld.global.f32 	%f54, [%rd212+20];
	sub.f32 	%f55, %f53, %f54;
	mul.f32 	%f56, %f55, 0f3F000000;
	st.f32 	[%rd63+8], %f56;
	ld.global.f32 	%f57, [%rd212+24];
	ld.global.f32 	%f58, [%rd212+28];
	add.f32 	%f59, %f57, %f58;
	mul.f32 	%f60, %f59, 0f3F000000;
	st.f32 	[%rd211+12], %f60;
	ld.global.f32 	%f61, [%rd212+24];
	ld.global.f32 	%f62, [%rd212+28];
	sub.f32 	%f63, %f61, %f62;
	mul.f32 	%f64, %f63, 0f3F000000;
	st.f32 	[%rd63+12], %f64;
	add.s32 	%r135, %r135, 8;
	add.s64 	%rd212, %rd212, 64;
	add.s64 	%rd211, %rd211, 32;
	setp.eq.s32 	%p4, %r135, 0;
	@%p4 bra 	$L__BB0_5;
	bra.uni 	$L__BB0_4;
$L__BB0_5:
	setp.eq.s32 	%p5, %r4, 0;
	@%p5 bra 	$L__BB0_13;
	setp.lt.u32 	%p6, %r4, 4;
	@%p6 bra 	$L__BB0_8;
	shl.b32 	%r103, %r132, 1;
	mul.wide.u32 	%rd64, %r103, 4;
	add.s64 	%rd65, %rd2, %rd64;
	ld.global.f32 	%f65, [%rd65];
	ld.global.f32 	%f66, [%rd65+4];
	add.f32 	%f67, %f65, %f66;
	mul.f32 	%f68, %f67, 0f3F000000;
	mul.wide.u32 	%rd66, %r132, 4;
	add.s64 	%rd67, %rd60, %rd66;
	st.f32 	[%rd67], %f68;
	ld.global.f32 	%f69, [%rd65];
	ld.global.f32 	%f70, [%rd65+4];
	sub.f32 	%f71, %f69, %f70;
	mul.f32 	%f72, %f71, 0f3F000000;
	add.s32 	%r104, %r132, %r3;
	mul.wide.u32 	%rd68, %r104, 4;
	add.s64 	%rd69, %rd60, %rd68;
	st.f32 	[%rd69], %f72;
	ld.global.f32 	%f73, [%rd65+8];
	ld.global.f32 	%f74, [%rd65+12];
	add.f32 	%f75, %f73, %f74;
	mul.f32 	%f76, %f75, 0f3F000000;
	st.f32 	[%rd67+4], %f76;
	ld.global.f32 	%f77, [%rd65+8];
	ld.global.f32 	%f78, [%rd65+12];
	sub.f32 	%f79, %f77, %f78;
	mul.f32 	%f80, %f79, 0f3F000000;
	mul.wide.u32 	%rd70, %r3, 4;
	add.s64 	%rd71, %rd67, %rd70;
	st.f32 	[%rd71+4], %f80;
	ld.global.f32 	%f81, [%rd65+16];
	ld.global.f32 	%f82, [%rd65+20];
	add.f32 	%f83, %f81, %f82;
	mul.f32 	%f84, %f83, 0f3F000000;
	st.f32 	[%rd67+8], %f84;
	ld.global.f32 	%f85, [%rd65+16];
	ld.global.f32 	%f86, [%rd65+20];
	sub.f32 	%f87, %f85, %f86;
	mul.f32 	%f88, %f87, 0f3F000000;
	st.f32 	[%rd71+8], %f88;
	ld.global.f32 	%f89, [%rd65+24];
	ld.global.f32 	%f90, [%rd65+28];
	add.f32 	%f91, %f89, %f90;
	mul.f32 	%f92, %f91, 0f3F000000;
	st.f32 	[%rd67+12], %f92;
	ld.global.f32 	%f93, [%rd65+24];
	ld.global.f32 	%f94, [%rd65+28];
	sub.f32 	%f95, %f93, %f94;
	mul.f32 	%f96, %f95, 0f3F000000;
	st.f32 	[%rd71+12], %f96;
	add.s32 	%r132, %r132, 4;
$L__BB0_8:
	and.b32  	%r105, %r3, 3;
	setp.eq.s32 	%p7, %r105, 0;
	@%p7 bra 	$L__BB0_13;
	setp.eq.s32 	%p8, %r105, 1;
	@%p8 bra 	$L__BB0_11;
	shl.b32 	%r106, %r132, 1;
	mul.wide.u32 	%rd72, %r106, 4;
	add.s64 	%rd73, %rd2, %rd72;
	ld.global.f32 	%f97, [%rd73];
	ld.global.f32 	%f98, [%rd73+4];
	add.f32 	%f99, %f97, %f98;
	mul.f32 	%f100, %f99, 0f3F000000;
	mul.wide.u32 	%rd74, %r132, 4;
	add.s64 	%rd75, %rd60, %rd74;
	st.f32 	[%rd75], %f100;
	ld.global.f32 	%f101, [%rd73];
	ld.global.f32 	%f102, [%rd73+4];
	sub.f32 	%f103, %f101, %f102;
	mul.f32 	%f104, %f103, 0f3F000000;
	add.s32 	%r107, %r132, %r3;
	mul.wide.u32 	%rd76, %r107, 4;
	add.s64 	%rd77, %rd60, %rd76;
	st.f32 	[%rd77], %f104;
	ld.global.f32 	%f105, [%rd73+8];
	ld.global.f32 	%f106, [%rd73+12];
	add.f32 	%f107, %f105, %f106;
	mul.f32 	%f108, %f107, 0f3F000000;
	st.f32 	[%rd75+4], %f108;
	ld.global.f32 	%f109, [%rd73+8];
	ld.global.f32 	%f110, [%rd73+12];
	sub.f32 	%f111, %f109, %f110;
	mul.f32 	%f112, %f111, 0f3F000000;
	mul.wide.u32 	%rd78, %r3, 4;
	add.s64 	%rd79, %rd75, %rd78;
	st.f32 	[%rd79+4], %f112;
	add.s32 	%r132, %r132, 2;
$L__BB0_11:
	and.b32  	%r108, %r97, 2;
	setp.eq.s32 	%p9, %r108, 0;
	@%p9 bra 	$L__BB0_13;
	shl.b32 	%r109, %r132, 1;
	mul.wide.u32 	%rd80, %r109, 4;
	add.s64 	%rd81, %rd2, %rd80;
	ld.global.f32 	%f113, [%rd81];
	ld.global.f32 	%f114, [%rd81+4];
	add.f32 	%f115, %f113, %f114;
	mul.f32 	%f116, %f115, 0f3F000000;
	mul.wide.u32 	%rd82, %r132, 4;
	add.s64 	%rd83, %rd60, %rd82;
	st.f32 	[%rd83], %f116;
	ld.global.f32 	%f117, [%rd81];
	ld.global.f32 	%f118, [%rd81+4];
	sub.f32 	%f119, %f117, %f118;
	mul.f32 	%f120, %f119, 0f3F000000;
	add.s32 	%r110, %r132, %r3;
	mul.wide.u32 	%rd84, %r110, 4;
	add.s64 	%rd85, %rd60, %rd84;
	st.f32 	[%rd85], %f120;
$L__BB0_13:
	setp.lt.s32 	%p10, %r97, 1;
	@%p10 bra 	$L__BB0_26;
	add.s32 	%r112, %r97, -1;
	and.b32  	%r12, %r97, 15;
	setp.lt.u32 	%p11, %r112, 15;
	mov.b32 	%r137, 0;
	@%p11 bra 	$L__BB0_17;
	and.b32  	%r137, %r97, 2147483632;
	neg.s32 	%r136, %r137;
	add.s64 	%rd214, %rd60, 32;
	add.s64 	%rd87, %rd58, %rd1;
	add.s64 	%rd213, %rd87, 32;
$L__BB0_16:
	.pragma "nounroll";
	ld.f32 	%f121, [%rd214+-32];
	st.global.f32 	[%rd213+-32], %f121;
	ld.f32 	%f122, [%rd214+-28];
	st.global.f32 	[%rd213+-28], %f122;
	ld.f32 	%f123, [%rd214+-24];
	st.global.f32 	[%rd213+-24], %f123;
	ld.f32 	%f124, [%rd214+-20];
	st.global.f32 	[%rd213+-20], %f124;
	ld.f32 	%f125, [%rd214+-16];
	st.global.f32 	[%rd213+-16], %f125;
	ld.f32 	%f126, [%rd214+-12];
	st.global.f32 	[%rd213+-12], %f126;
	ld.f32 	%f127, [%rd214+-8];
	st.global.f32 	[%rd213+-8], %f127;
	ld.f32 	%f128, [%rd214+-4];
	st.global.f32 	[%rd213+-4], %f128;
	ld.f32 	%f129, [%rd214];
	st.global.f32 	[%rd213], %f129;
	ld.f32 	%f130, [%rd214+4];
	st.global.f32 	[%rd213+4], %f130;
	ld.f32 	%f131, [%rd214+8];
	st.global.f32 	[%rd213+8], %f131;
	ld.f32 	%f132, [%rd214+12];
	st.global.f32 	[%rd213+12], %f132;
	ld.f32 	%f133, [%rd214+16];
	st.global.f32 	[%rd213+16], %f133;
	ld.f32 	%f134, [%rd214+20];
	st.global.f32 	[%rd213+20], %f134;
	ld.f32 	%f135, [%rd214+24];
	st.global.f32 	[%rd213+24], %f135;
	ld.f32 	%f136, [%rd214+28];
	st.global.f32 	[%rd213+28], %f136;
	add.s32 	%r136, %r136, 16;
	add.s64 	%rd214, %rd214, 64;
	add.s64 	%rd213, %rd213, 64;
	setp.ne.s32 	%p12, %r136, 0;
	@%p12 bra 	$L__BB0_16;
$L__BB0_17:
	setp.eq.s32 	%p13, %r12, 0;
	@%p13 bra 	$L__BB0_26;
	and.b32  	%r20, %r97, 7;
	setp.lt.u32 	%p14, %r12, 8;
	@%p14 bra 	$L__BB0_20;
	mul.wide.u32 	%rd88, %r137, 4;
	add.s64 	%rd89, %rd60, %rd88;
	ld.f32 	%f137, [%rd89];
	add.s64 	%rd90, %rd2, %rd88;
	st.global.f32 	[%rd90], %f137;
	ld.f32 	%f138, [%rd89+4];
	st.global.f32 	[%rd90+4], %f138;
	ld.f32 	%f139, [%rd89+8];
	st.global.f32 	[%rd90+8], %f139;
	ld.f32 	%f140, [%rd89+12];
	st.global.f32 	[%rd90+12], %f140;
	ld.f32 	%f141, [%rd89+16];
	st.global.f32 	[%rd90+16], %f141;
	ld.f32 	%f142, [%rd89+20];
	st.global.f32 	[%rd90+20], %f142;
	ld.f32 	%f143, [%rd89+24];
	st.global.f32 	[%rd90+24], %f143;
	ld.f32 	%f144, [%rd89+28];
	st.global.f32 	[%rd90+28], %f144;
	add.s32 	%r137, %r137, 8;
$L__BB0_20:
	setp.eq.s32 	%p15, %r20, 0;
	@%p15 bra 	$L__BB0_26;
	and.b32  	%r23, %r97, 3;
	setp.lt.u32 	%p16, %r20, 4;
	@%p16 bra 	$L__BB0_23;
	mul.wide.u32 	%rd91, %r137, 4;
	add.s64 	%rd92, %rd60, %rd91;
	ld.f32 	%f145, [%rd92];
	add.s64 	%rd93, %rd2, %rd91;
	st.global.f32 	[%rd93], %f145;
	ld.f32 	%f146, [%rd92+4];
	st.global.f32 	[%rd93+4], %f146;
	ld.f32 	%f147, [%rd92+8];
	st.global.f32 	[%rd93+8], %f147;
	ld.f32 	%f148, [%rd92+12];
	st.global.f32 	[%rd93+12], %f148;
	add.s32 	%r137, %r137, 4;
$L__BB0_23:
	setp.eq.s32 	%p17, %r23, 0;
	@%p17 bra 	$L__BB0_26;
	mul.wide.u32 	%rd95, %r137, 4;
	add.s64 	%rd96, %rd58, %rd95;
	add.s64 	%rd216, %rd1, %rd96;
	add.s64 	%rd215, %rd60, %rd95;
	neg.s32 	%r140, %r23;
$L__BB0_25:
	.pragma "nounroll";
	ld.f32 	%f149, [%rd215];
	st.global.f32 	[%rd216], %f149;
	add.s64 	%rd216, %rd216, 4;
	add.s64 	%rd215, %rd215, 4;
	add.s32 	%r140, %r140, 1;
	setp.ne.s32 	%p18, %r140, 0;
	@%p18 bra 	$L__BB0_25;
$L__BB0_26:
	{ // callseq 1, 0
	.param .b64 param0;
	st.param.b64 	[param0], %rd60;
	call.uni 
	free, 
	(
	param0
	);
	} // callseq 1
$L__BB0_27:
	bar.sync 	0;
	mov.u32 	%r113, %ctaid.x;
	mov.u32 	%r114, %ntid.x;
	mov.u32 	%r115, %tid.x;
	mad.lo.s32 	%r29, %r113, %r114, %r115;
	setp.ge.s32 	%p19, %r29, %r97;
	@%p19 bra 	$L__BB0_80;
	mul.wide.s32 	%rd23, %r98, 4;
	{ // callseq 2, 0
	.param .b64 param0;
	st.param.b64 	[param0], %rd23;
	.param .b64 retval0;
	call.uni (retval0), 
	malloc, 
	(
	param0
	);
	ld.param.b64 	%rd97, [retval0];
	} // callseq 2
	setp.lt.s32 	%p20, %r98, 1;
	@%p20 bra 	$L__BB0_41;
	and.b32  	%r30, %r98, 15;
	setp.lt.u32 	%p21, %r98, 16;
	mov.b32 	%r144, 0;
	@%p21 bra 	$L__BB0_32;
	and.b32  	%r144, %r98, 2147483632;
	neg.s32 	%r142, %r144;
	shl.b32 	%r33, %r97, 4;
	add.s64 	%rd217, %rd97, 32;
	mul.wide.s32 	%rd100, %r97, 4;
	mov.u32 	%r141, %r29;
$L__BB0_31:
	.pragma "nounroll";
	mul.wide.s32 	%rd98, %r141, 4;
	add.s64 	%rd99, %rd1, %rd98;
	ld.global.f32 	%f150, [%rd99];
	st.f32 	[%rd217+-32], %f150;
	add.s64 	%rd101, %rd99, %rd100;
	ld.global.f32 	%f151, [%rd101];
	st.f32 	[%rd217+-28], %f151;
	add.s64 	%rd102, %rd101, %rd100;
	ld.global.f32 	%f152, [%rd102];
	st.f32 	[%rd217+-24], %f152;
	add.s64 	%rd103, %rd102, %rd100;
	ld.global.f32 	%f153, [%rd103];
	st.f32 	[%rd217+-20], %f153;
	add.s64 	%rd104, %rd103, %rd100;
	ld.global.f32 	%f154, [%rd104];
	st.f32 	[%rd217+-16], %f154;
	add.s64 	%rd105, %rd104, %rd100;
	ld.global.f32 	%f155, [%rd105];
	st.f32 	[%rd217+-12], %f155;
	add.s64 	%rd106, %rd105, %rd100;
	ld.global.f32 	%f156, [%rd106];
	st.f32 	[%rd217+-8], %f156;
	add.s64 	%rd107, %rd106, %rd100;
	ld.global.f32 	%f157, [%rd107];
	st.f32 	[%rd217+-4], %f157;
	add.s64 	%rd108, %rd107, %rd100;
	ld.global.f32 	%f158, [%rd108];
	st.f32 	[%rd217], %f158;
	add.s64 	%rd109, %rd108, %rd100;
	ld.global.f32 	%f159, [%rd109];
	st.f32 	[%rd217+4], %f159;
	add.s64 	%rd110, %rd109, %rd100;
	ld.global.f32 	%f160, [%rd110];
	st.f32 	[%rd217+8], %f160;
	add.s64 	%rd111, %rd110, %rd100;
	ld.global.f32 	%f161, [%rd111];
	st.f32 	[%rd217+12], %f161;
	add.s64 	%rd112, %rd111, %rd100;
	ld.global.f32 	%f162, [%rd112];
	st.f32 	[%rd217+16], %f162;
	add.s64 	%rd113, %rd112, %rd100;
	ld.global.f32 	%f163, [%rd113];
	st.f32 	[%rd217+20], %f163;
	add.s64 	%rd114, %rd113, %rd100;
	ld.global.f32 	%f164, [%rd114];
	st.f32 	[%rd217+24], %f164;
	add.s64 	%rd115, %rd114, %rd100;
	ld.global.f32 	%f165, [%rd115];
	st.f32 	[%rd217+28], %f165;
	add.s32 	%r142, %r142, 16;
	add.s32 	%r141, %r141, %r33;
	add.s64 	%rd217, %rd217, 64;
	setp.ne.s32 	%p22, %r142, 0;
	@%p22 bra 	$L__BB0_31;
$L__BB0_32:
	setp.eq.s32 	%p23, %r30, 0;
	@%p23 bra 	$L__BB0_41;
	and.b32  	%r39, %r98, 7;
	setp.lt.u32 	%p24, %r30, 8;
	@%p24 bra 	$L__BB0_35;
	mad.lo.s32 	%r117, %r144, %r97, %r29;
	mul.wide.s32 	%rd116, %r117, 4;
	add.s64 	%rd117, %rd1, %rd116;
	ld.global.f32 	%f166, [%rd117];
	mul.wide.u32 	%rd118, %r144, 4;
	add.s64 	%rd119, %rd97, %rd118;
	st.f32 	[%rd119], %f166;
	mul.wide.s32 	%rd120, %r97, 4;
	add.s64 	%rd121, %rd117, %rd120;
	ld.global.f32 	%f167, [%rd121];
	st.f32 	[%rd119+4], %f167;
	add.s64 	%rd122, %rd121, %rd120;
	ld.global.f32 	%f168, [%rd122];
	st.f32 	[%rd119+8], %f168;
	add.s64 	%rd123, %rd122, %rd120;
	ld.global.f32 	%f169, [%rd123];
	st.f32 	[%rd119+12], %f169;
	add.s64 	%rd124, %rd123, %rd120;
	ld.global.f32 	%f170, [%rd124];
	st.f32 	[%rd119+16], %f170;
	add.s64 	%rd125, %rd124, %rd120;
	ld.global.f32 	%f171, [%rd125];
	st.f32 	[%rd119+20], %f171;
	add.s64 	%rd126, %rd125, %rd120;
	ld.global.f32 	%f172, [%rd126];
	st.f32 	[%rd119+24], %f172;
	add.s64 	%rd127, %rd126, %rd120;
	ld.global.f32 	%f173, [%rd127];
	st.f32 	[%rd119+28], %f173;
	add.s32 	%r144, %r144, 8;
$L__BB0_35:
	setp.eq.s32 	%p25, %r39, 0;
	@%p25 bra 	$L__BB0_41;
	and.b32  	%r42, %r98, 3;
	setp.lt.u32 	%p26, %r39, 4;
	@%p26 bra 	$L__BB0_38;
	mad.lo.s32 	%r118, %r144, %r97, %r29;
	mul.wide.s32 	%rd128, %r118, 4;
	add.s64 	%rd129, %rd1, %rd128;
	ld.global.f32 	%f174, [%rd129];
	mul.wide.u32 	%rd130, %r144, 4;
	add.s64 	%rd131, %rd97, %rd130;
	st.f32 	[%rd131], %f174;
	mul.wide.s32 	%rd132, %r97, 4;
	add.s64 	%rd133, %rd129, %rd132;
	ld.global.f32 	%f175, [%rd133];
	st.f32 	[%rd131+4], %f175;
	add.s64 	%rd134, %rd133, %rd132;
	ld.global.f32 	%f176, [%rd134];
	st.f32 	[%rd131+8], %f176;
	add.s64 	%rd135, %rd134, %rd132;
	ld.global.f32 	%f177, [%rd135];
	st.f32 	[%rd131+12], %f177;
	add.s32 	%r144, %r144, 4;
$L__BB0_38:
	setp.eq.s32 	%p27, %r42, 0;
	@%p27 bra 	$L__BB0_41;
	mul.wide.u32 	%rd136, %r144, 4;
	add.s64 	%rd218, %rd97, %rd136;
	mad.lo.s32 	%r147, %r144, %r97, %r29;
	neg.s32 	%r146, %r42;
$L__BB0_40:
	.pragma "nounroll";
	mul.wide.s32 	%rd137, %r147, 4;
	add.s64 	%rd138, %rd1, %rd137;
	ld.global.f32 	%f178, [%rd138];
	st.f32 	[%rd218], %f178;
	add.s64 	%rd218, %rd218, 4;
	add.s32 	%r147, %r147, %r97;
	add.s32 	%r146, %r146, 1;
	setp.ne.s32 	%p28, %r146, 0;
	@%p28 bra 	$L__BB0_40;
$L__BB0_41:
	{ // callseq 3, 0
	.param .b64 param0;
	st.param.b64 	[param0], %rd23;
	.param .b64 retval0;
	call.uni (retval0), 
	malloc, 
	(
	param0
	);
	ld.param.b64 	%rd139, [retval0];
	} // callseq 3
	shr.s32 	%r51, %r98, 1;
	setp.lt.s32 	%p29, %r51, 1;
	@%p29 bra 	$L__BB0_53;
	and.b32  	%r52, %r51, 7;
	setp.lt.u32 	%p30, %r51, 8;
	mov.b32 	%r148, 0;
	@%p30 bra 	$L__BB0_45;
	and.b32  	%r148, %r51, 2147483640;
	neg.s32 	%r151, %r148;
	add.s64 	%rd220, %rd97, 32;
	add.s64 	%rd219, %rd139, 16;
	mul.wide.u32 	%rd34, %r51, 4;
$L__BB0_44:
	.pragma "nounroll";
	ld.f32 	%f179, [%rd220+-32];
	ld.f32 	%f180, [%rd220+-28];
	add.f32 	%f181, %f179, %f180;
	mul.f32 	%f182, %f181, 0f3F000000;
	st.f32 	[%rd219+-16], %f182;
	ld.f32 	%f183, [%rd220+-32];
	ld.f32 	%f184, [%rd220+-28];
	sub.f32 	%f185, %f183, %f184;
	mul.f32 	%f186, %f185, 0f3F000000;
	add.s64 	%rd140, %rd219, %rd34;
	st.f32 	[%rd140+-16], %f186;
	ld.f32 	%f187, [%rd220+-24];
	ld.f32 	%f188, [%rd220+-20];
	add.f32 	%f189, %f187, %f188;
	mul.f32 	%f190, %f189, 0f3F000000;
	st.f32 	[%rd219+-12], %f190;
	ld.f32 	%f191, [%rd220+-24];
	ld.f32 	%f192, [%rd220+-20];
	sub.f32 	%f193, %f191, %f192;
	mul.f32 	%f194, %f193, 0f3F000000;
	st.f32 	[%rd140+-12], %f194;
	ld.f32 	%f195, [%rd220+-16];
	ld.f32 	%f196, [%rd220+-12];
	add.f32 	%f197, %f195, %f196;
	mul.f32 	%f198, %f197, 0f3F000000;
	st.f32 	[%rd219+-8], %f198;
	ld.f32 	%f199, [%rd220+-16];
	ld.f32 	%f200, [%rd220+-12];
	sub.f32 	%f201, %f199, %f200;
	mul.f32 	%f202, %f201, 0f3F000000;
	st.f32 	[%rd140+-8], %f202;
	ld.f32 	%f203, [%rd220+-8];
	ld.f32 	%f204, [%rd220+-4];
	add.f32 	%f205, %f203, %f204;
	mul.f32 	%f206, %f205, 0f3F000000;
	st.f32 	[%rd219+-4], %f206;
	ld.f32 	%f207, [%rd220+-8];
	ld.f32 	%f208, [%rd220+-4];
	sub.f32 	%f209, %f207, %f208;
	mul.f32 	%f210, %f209, 0f3F000000;
	st.f32 	[%rd140+-4], %f210;
	ld.f32 	%f211, [%rd220];
	ld.f32 	%f212, [%rd220+4];
	add.f32 	%f213, %f211, %f212;
	mul.f32 	%f214, %f213, 0f3F000000;
	st.f32 	[%rd219], %f214;
	ld.f32 	%f215, [%rd220];
	ld.f32 	%f216, [%rd220+4];
	sub.f32 	%f217, %f215, %f216;
	mul.f32 	%f218, %f217, 0f3F000000;
	st.f32 	[%rd140], %f218;
	ld.f32 	%f219, [%rd220+8];
	ld.f32 	%f220, [%rd220+12];
	add.f32 	%f221, %f219, %f220;
	mul.f32 	%f222, %f221, 0f3F000000;
	st.f32 	[%rd219+4], %f222;
	ld.f32 	%f223, [%rd220+8];
	ld.f32 	%f224, [%rd220+12];
	sub.f32 	%f225, %f223, %f224;
	mul.f32 	%f226, %f225, 0f3F000000;
	st.f32 	[%rd140+4], %f226;
	ld.f32 	%f227, [%rd220+16];
	ld.f32 	%f228, [%rd220+20];
	add.f32 	%f229, %f227, %f228;
	mul.f32 	%f230, %f229, 0f3F000000;
	st.f32 	[%rd219+8], %f230;
	ld.f32 	%f231, [%rd220+16];
	ld.f32 	%f232, [%rd220+20];
	sub.f32 	%f233, %f231, %f232;
	mul.f32 	%f234, %f233, 0f3F000000;
	st.f32 	[%rd140+8], %f234;
	ld.f32 	%f235, [%rd220+24];
	ld.f32 	%f236, [%rd220+28];
	add.f32 	%f237, %f235, %f236;
	mul.f32 	%f238, %f237, 0f3F000000;
	st.f32 	[%rd219+12], %f238;
	ld.f32 	%f239, [%rd220+24];
	ld.f32 	%f240, [%rd220+28];
	sub.f32 	%f241, %f239, %f240;
	mul.f32 	%f242, %f241, 0f3F000000;
	st.f32 	[%rd140+12], %f242;
	add.s32 	%r151, %r151, 8;
	add.s64 	%rd220, %rd220, 64;
	add.s64 	%rd219, %rd219, 32;
	setp.eq.s32 	%p31, %r151, 0;
	@%p31 bra 	$L__BB0_45;
	bra.uni 	$L__BB0_44;
$L__BB0_45:
	setp.eq.s32 	%p32, %r52, 0;
	@%p32 bra 	$L__BB0_53;
	setp.lt.u32 	%p33, %r52, 4;
	@%p33 bra 	$L__BB0_48;
	shl.b32 	%r120, %r148, 1;
	mul.wide.u32 	%rd141, %r120, 4;
	add.s64 	%rd142, %rd97, %rd141;
	ld.f32 	%f243, [%rd142];
	ld.f32 	%f244, [%rd142+4];
	add.f32 	%f245, %f243, %f244;
	mul.f32 	%f246, %f245, 0f3F000000;
	mul.wide.u32 	%rd143, %r148, 4;
	add.s64 	%rd144, %rd139, %rd143;
	st.f32 	[%rd144], %f246;
	ld.f32 	%f247, [%rd142];
	ld.f32 	%f248, [%rd142+4];
	sub.f32 	%f249, %f247, %f248;
	mul.f32 	%f250, %f249, 0f3F000000;
	add.s32 	%r121, %r148, %r51;
	mul.wide.u32 	%rd145, %r121, 4;
	add.s64 	%rd146, %rd139, %rd145;
	st.f32 	[%rd146], %f250;
	ld.f32 	%f251, [%rd142+8];
	ld.f32 	%f252, [%rd142+12];
	add.f32 	%f253, %f251, %f252;
	mul.f32 	%f254, %f253, 0f3F000000;
	st.f32 	[%rd144+4], %f254;
	ld.f32 	%f255, [%rd142+8];
	ld.f32 	%f256, [%rd142+12];
	sub.f32 	%f257, %f255, %f256;
	mul.f32 	%f258, %f257, 0f3F000000;
	mul.wide.u32 	%rd147, %r51, 4;
	add.s64 	%rd148, %rd144, %rd147;
	st.f32 	[%rd148+4], %f258;
	ld.f32 	%f259, [%rd142+16];
	ld.f32 	%f260, [%rd142+20];
	add.f32 	%f261, %f259, %f260;
	mul.f32 	%f262, %f261, 0f3F000000;
	st.f32 	[%rd144+8], %f262;
	ld.f32 	%f263, [%rd142+16];
	ld.f32 	%f264, [%rd142+20];
	sub.f32 	%f265, %f263, %f264;
	mul.f32 	%f266, %f265, 0f3F000000;
	st.f32 	[%rd148+8], %f266;
	ld.f32 	%f267, [%rd142+24];
	ld.f32 	%f268, [%rd142+28];
	add.f32 	%f269, %f267, %f268;
	mul.f32 	%f270, %f269, 0f3F000000;
	st.f32 	[%rd144+12], %f270;
	ld.f32 	%f271, [%rd142+24];
	ld.f32 	%f272, [%rd142+28];
	sub.f32 	%f273, %f271, %f272;
	mul.f32 	%f274, %f273, 0f3F000000;
	st.f32 	[%rd148+12], %f274;
	add.s32 	%r148, %r148, 4;
$L__BB0_48:
	and.b32  	%r122, %r51, 3;
	setp.eq.s32 	%p34, %r122, 0;
	@%p34 bra 	$L__BB0_53;
	setp.eq.s32 	%p35, %r122, 1;
	@%p35 bra 	$L__BB0_51;
	shl.b32 	%r123, %r148, 1;
	mul.wide.u32 	%rd149, %r123, 4;
	add.s64 	%rd150, %rd97, %rd149;
	ld.f32 	%f275, [%rd150];
	ld.f32 	%f276, [%rd150+4];
	add.f32 	%f277, %f275, %f276;
	mul.f32 	%f278, %f277, 0f3F000000;
	mul.wide.u32 	%rd151, %r148, 4;
	add.s64 	%rd152, %rd139, %rd151;
	st.f32 	[%rd152], %f278;
	ld.f32 	%f279, [%rd150];
	ld.f32 	%f280, [%rd150+4];
	sub.f32 	%f281, %f279, %f280;
	mul.f32 	%f282, %f281, 0f3F000000;
	add.s32 	%r124, %r148, %r51;
	mul.wide.u32 	%rd153, %r124, 4;
	add.s64 	%rd154, %rd139, %rd153;
	st.f32 	[%rd154], %f282;
	ld.f32 	%f283, [%rd150+8];
	ld.f32 	%f284, [%rd150+12];
	add.f32 	%f285, %f283, %f284;
	mul.f32 	%f286, %f285, 0f3F000000;
	st.f32 	[%rd152+4], %f286;
	ld.f32 	%f287, [%rd150+8];
	ld.f32 	%f288, [%rd150+12];
	sub.f32 	%f289, %f287, %f288;
	mul.f32 	%f290, %f289, 0f3F000000;
	mul.wide.u32 	%rd155, %r51, 4;
	add.s64 	%rd156, %rd152, %rd155;
	st.f32 	[%rd156+4], %f290;
	add.s32 	%r148, %r148, 2;
$L__BB0_51:
	and.b32  	%r125, %r98, 2;
	setp.eq.s32 	%p36, %r125, 0;
	@%p36 bra 	$L__BB0_53;
	shl.b32 	%r126, %r148, 1;
	mul.wide.u32 	%rd157, %r126, 4;
	add.s64 	%rd158, %rd97, %rd157;
	ld.f32 	%f291, [%rd158];
	ld.f32 	%f292, [%rd158+4];
	add.f32 	%f293, %f291, %f292;
	mul.f32 	%f294, %f293, 0f3F000000;
	mul.wide.u32 	%rd159, %r148, 4;
	add.s64 	%rd160, %rd139, %rd159;
	st.f32 	[%rd160], %f294;
	ld.f32 	%f295, [%rd158];
	ld.f32 	%f296, [%rd158+4];
	sub.f32 	%f297, %f295, %f296;
	mul.f32 	%f298, %f297, 0f3F000000;
	add.s32 	%r127, %r148, %r51;
	mul.wide.u32 	%rd161, %r127, 4;
	add.s64 	%rd162, %rd139, %rd161;
	st.f32 	[%rd162], %f298;
$L__BB0_53:
	setp.lt.s32 	%p37, %r98, 1;
	@%p37 bra 	$L__BB0_78;
	and.b32  	%r60, %r98, 15;
	setp.lt.u32 	%p38, %r98, 16;
	mov.b32 	%r153, 0;
	@%p38 bra 	$L__BB0_57;
	and.b32  	%r153, %r98, 2147483632;
	neg.s32 	%r152, %r153;
	add.s64 	%rd222, %rd139, 32;
	add.s64 	%rd221, %rd97, 32;
$L__BB0_56:
	.pragma "nounroll";
	ld.f32 	%f299, [%rd222+-32];
	st.f32 	[%rd221+-32], %f299;
	ld.f32 	%f300, [%rd222+-28];
	st.f32 	[%rd221+-28], %f300;
	ld.f32 	%f301, [%rd222+-24];
	st.f32 	[%rd221+-24], %f301;
	ld.f32 	%f302, [%rd222+-20];
	st.f32 	[%rd221+-20], %f302;
	ld.f32 	%f303, [%rd222+-16];
	st.f32 	[%rd221+-16], %f303;
	ld.f32 	%f304, [%rd222+-12];
	st.f32 	[%rd221+-12], %f304;
	ld.f32 	%f305, [%rd222+-8];
	st.f32 	[%rd221+-8], %f305;
	ld.f32 	%f306, [%rd222+-4];
	st.f32 	[%rd221+-4], %f306;
	ld.f32 	%f307, [%rd222];
	st.f32 	[%rd221], %f307;
	ld.f32 	%f308, [%rd222+4];
	st.f32 	[%rd221+4], %f308;
	ld.f32 	%f309, [%rd222+8];
	st.f32 	[%rd221+8], %f309;
	ld.f32 	%f310, [%rd222+12];
	st.f32 	[%rd221+12], %f310;
	ld.f32 	%f311, [%rd222+16];
	st.f32 	[%rd221+16], %f311;
	ld.f32 	%f312, [%rd222+20];
	st.f32 	[%rd221+20], %f312;
	ld.f32 	%f313, [%rd222+24];
	st.f32 	[%rd221+24], %f313;
	ld.f32 	%f314, [%rd222+28];
	st.f32 	[%rd221+28], %f314;
	add.s32 	%r152, %r152, 16;
	add.s64 	%rd222, %rd222, 64;
	add.s64 	%rd221, %rd221, 64;
	setp.ne.s32 	%p39, %r152, 0;
	@%p39 bra 	$L__BB0_56;
$L__BB0_57:
	setp.eq.s32 	%p40, %r60, 0;
	@%p40 bra 	$L__BB0_66;
	and.b32  	%r68, %r98, 7;
	setp.lt.u32 	%p41, %r60, 8;
	@%p41 bra 	$L__BB0_60;
	mul.wide.u32 	%rd163, %r153, 4;
	add.s64 	%rd164, %rd139, %rd163;
	ld.f32 	%f315, [%rd164];
	add.s64 	%rd165, %rd97, %rd163;
	st.f32 	[%rd165], %f315;
	ld.f32 	%f316, [%rd164+4];
	st.f32 	[%rd165+4], %f316;
	ld.f32 	%f317, [%rd164+8];
	st.f32 	[%rd165+8], %f317;
	ld.f32 	%f318, [%rd164+12];
	st.f32 	[%rd165+12], %f318;
	ld.f32 	%f319, [%rd164+16];
	st.f32 	[%rd165+16], %f319;
	ld.f32 	%f320, [%rd164+20];
	st.f32 	[%rd165+20], %f320;
	ld.f32 	%f321, [%rd164+24];
	st.f32 	[%rd165+24], %f321;
	ld.f32 	%f322, [%rd164+28];
	st.f32 	[%rd165+28], %f322;
	add.s32 	%r153, %r153, 8;
$L__BB0_60:
	setp.eq.s32 	%p42, %r68, 0;
	@%p42 bra 	$L__BB0_66;
	and.b32  	%r71, %r98, 3;
	setp.lt.u32 	%p43, %r68, 4;
	@%p43 bra 	$L__BB0_63;
	mul.wide.u32 	%rd166, %r153, 4;
	add.s64 	%rd167, %rd139, %rd166;
	ld.f32 	%f323, [%rd167];
	add.s64 	%rd168, %rd97, %rd166;
	st.f32 	[%rd168], %f323;
	ld.f32 	%f324, [%rd167+4];
	st.f32 	[%rd168+4], %f324;
	ld.f32 	%f325, [%rd167+8];
	st.f32 	[%rd168+8], %f325;
	ld.f32 	%f326, [%rd167+12];
	st.f32 	[%rd168+12], %f326;
	add.s32 	%r153, %r153, 4;
$L__BB0_63:
	setp.eq.s32 	%p44, %r71, 0;
	@%p44 bra 	$L__BB0_66;
	mul.wide.u32 	%rd169, %r153, 4;
	add.s64 	%rd224, %rd97, %rd169;
	add.s64 	%rd223, %rd139, %rd169;
	neg.s32 	%r156, %r71;
$L__BB0_65:
	.pragma "nounroll";
	ld.f32 	%f327, [%rd223];
	st.f32 	[%rd224], %f327;
	add.s64 	%rd224, %rd224, 4;
	add.s64 	%rd223, %rd223, 4;
	add.s32 	%r156, %r156, 1;
	setp.ne.s32 	%p45, %r156, 0;
	@%p45 bra 	$L__BB0_65;
$L__BB0_66:
	setp.lt.u32 	%p46, %r98, 16;
	{ // callseq 5, 0
	.param .b64 param0;
	st.param.b64 	[param0], %rd139;
	call.uni 
	free, 
	(
	param0
	);
	} // callseq 5
	mov.b32 	%r160, 0;
	@%p46 bra 	$L__BB0_69;
	and.b32  	%r160, %r98, 2147483632;
	neg.s32 	%r158, %r160;
	shl.b32 	%r79, %r97, 4;
	add.s64 	%rd225, %rd97, 32;
	mul.wide.s32 	%rd172, %r97, 4;
	mov.u32 	%r157, %r29;
$L__BB0_68:
	.pragma "nounroll";
	ld.f32 	%f328, [%rd225+-32];
	mul.wide.s32 	%rd170, %r157, 4;
	add.s64 	%rd171, %rd1, %rd170;
	st.global.f32 	[%rd171], %f328;
	ld.f32 	%f329, [%rd225+-28];
	add.s64 	%rd173, %rd171, %rd172;
	st.global.f32 	[%rd173], %f329;
	ld.f32 	%f330, [%rd225+-24];
	add.s64 	%rd174, %rd173, %rd172;
	st.global.f32 	[%rd174], %f330;
	ld.f32 	%f331, [%rd225+-20];
	add.s64 	%rd175, %rd174, %rd172;
	st.global.f32 	[%rd175], %f331;
	ld.f32 	%f332, [%rd225+-16];
	add.s64 	%rd176, %rd175, %rd172;
	st.global.f32 	[%rd176], %f332;
	ld.f32 	%f333, [%rd225+-12];
	add.s64 	%rd177, %rd176, %rd172;
	st.global.f32 	[%rd177], %f333;
	ld.f32 	%f334, [%rd225+-8];
	add.s64 	%rd178, %rd177, %rd172;
	st.global.f32 	[%rd178], %f334;
	ld.f32 	%f335, [%rd225+-4];
	add.s64 	%rd179, %rd178, %rd172;
	st.global.f32 	[%rd179], %f335;
	ld.f32 	%f336, [%rd225];
	add.s64 	%rd180, %rd179, %rd172;
	st.global.f32 	[%rd180], %f336;
	ld.f32 	%f337, [%rd225+4];
	add.s64 	%rd181, %rd180, %rd172;
	st.global.f32 	[%rd181], %f337;
	ld.f32 	%f338, [%rd225+8];
	add.s64 	%rd182, %rd181, %rd172;
	st.global.f32 	[%rd182], %f338;
	ld.f32 	%f339, [%rd225+12];
	add.s64 	%rd183, %rd182, %rd172;
	st.global.f32 	[%rd183], %f339;
	ld.f32 	%f340, [%rd225+16];
	add.s64 	%rd184, %rd183, %rd172;
	st.global.f32 	[%rd184], %f340;
	ld.f32 	%f341, [%rd225+20];
	add.s64 	%rd185, %rd184, %rd172;
	st.global.f32 	[%rd185], %f341;
	ld.f32 	%f342, [%rd225+24];
	add.s64 	%rd186, %rd185, %rd172;
	st.global.f32 	[%rd186], %f342;
	ld.f32 	%f343, [%rd225+28];
	add.s64 	%rd187, %rd186, %rd172;
	st.global.f32 	[%rd187], %f343;
	add.s32 	%r158, %r158, 16;
	add.s32 	%r157, %r157, %r79;
	add.s64 	%rd225, %rd225, 64;
	setp.ne.s32 	%p47, %r158, 0;
	@%p47 bra 	$L__BB0_68;
$L__BB0_69:
	setp.eq.s32 	%p48, %r60, 0;
	@%p48 bra 	$L__BB0_79;
	and.b32  	%r85, %r98, 7;
	setp.lt.u32 	%p49, %r60, 8;
	@%p49 bra 	$L__BB0_72;
	mul.wide.u32 	%rd188, %r160, 4;
	add.s64 	%rd189, %rd97, %rd188;
	ld.f32 	%f344, [%rd189];
	mad.lo.s32 	%r130, %r160, %r97, %r29;
	mul.wide.s32 	%rd190, %r130, 4;
	add.s64 	%rd191, %rd1, %rd190;
	st.global.f32 	[%rd191], %f344;
	ld.f32 	%f345, [%rd189+4];
	mul.wide.s32 	%rd192, %r97, 4;
	add.s64 	%rd193, %rd191, %rd192;
	st.global.f32 	[%rd193], %f345;
	ld.f32 	%f346, [%rd189+8];
	add.s64 	%rd194, %rd193, %rd192;
	st.global.f32 	[%rd194], %f346;
	ld.f32 	%f347, [%rd189+12];
	add.s64 	%rd195, %rd194, %rd192;
	st.global.f32 	[%rd195], %f347;
	ld.f32 	%f348, [%rd189+16];
	add.s64 	%rd196, %rd195, %rd192;
	st.global.f32 	[%rd196], %f348;
	ld.f32 	%f349, [%rd189+20];
	add.s64 	%rd197, %rd196, %rd192;
	st.global.f32 	[%rd197], %f349;
	ld.f32 	%f350, [%rd189+24];
	add.s64 	%rd198, %rd197, %rd192;
	st.global.f32 	[%rd198], %f350;
	ld.f32 	%f351, [%rd189+28];
	add.s64 	%rd199, %rd198, %rd192;
	st.global.f32 	[%rd199], %f351;
	add.s32 	%r160, %r160, 8;
$L__BB0_72:
	setp.eq.s32 	%p50, %r85, 0;
	@%p50 bra 	$L__BB0_79;
	and.b32  	%r88, %r98, 3;
	setp.lt.u32 	%p51, %r85, 4;
	@%p51 bra 	$L__BB0_75;
	mul.wide.u32 	%rd200, %r160, 4;
	add.s64 	%rd201, %rd97, %rd200;
	ld.f32 	%f352, [%rd201];
	mad.lo.s32 	%r131, %r160, %r97, %r29;
	mul.wide.s32 	%rd202, %r131, 4;
	add.s64 	%rd203, %rd1, %rd202;
	st.global.f32 	[%rd203], %f352;
	ld.f32 	%f353, [%rd201+4];
	mul.wide.s32 	%rd204, %r97, 4;
	add.s64 	%rd205, %rd203, %rd204;
	st.global.f32 	[%rd205], %f353;
	ld.f32 	%f354, [%rd201+8];
	add.s64 	%rd206, %rd205, %rd204;
	st.global.f32 	[%rd206], %f354;
	ld.f32 	%f355, [%rd201+12];
	add.s64 	%rd207, %rd206, %rd204;
	st.global.f32 	[%rd207], %f355;
	add.s32 	%r160, %r160, 4;
$L__BB0_75:
	setp.eq.s32 	%p52, %r88, 0;
	@%p52 bra 	$L__BB0_79;
	mad.lo.s32 	%r163, %r160, %r97, %r29;
	mul.wide.u32 	%rd208, %r160, 4;
	add.s64 	%rd226, %rd97, %rd208;
	neg.s32 	%r162, %r88;
$L__BB0_77:
	.pragma "nounroll";
	ld.f32 	%f356, [%rd226];
	mul.wide.s32 	%rd209, %r163, 4;
	add.s64 	%rd210, %rd1, %rd209;
	st.global.f32 	[%rd210], %f356;
	add.s32 	%r163, %r163, %r97;
	add.s64 	%rd226, %rd226, 4;
	add.s32 	%r162, %r162, 1;
	setp.eq.s32 	%p53, %r162, 0;
	@%p53 bra 	$L__BB0_79;
	bra.uni 	$L__BB0_77;
$L__BB0_78:
	{ // callseq 4, 0
	.param .b64 param0;
	st.param.b64 	[param0], %rd139;
	call.uni 
	free, 
	(
	param0
	);
	} // callseq 4
$L__BB0_79:
	{ // callseq 6, 0
	.param .b64 param0;
	st.param.b64 	[param0], %rd97;
	call.uni 
	free, 
	(
	param0
	);
	} // callseq 6
$L__BB0_80:
	ret;

}
	// .globl	_Z20dwt2d_inverse_kernelPfii
.visible .entry _Z20dwt2d_inverse_kernelPfii(
	.param .u64 .ptr .align 1 _Z20dwt2d_inverse_kernelPfii_param_0,
	.param .u32 _Z20dwt2d_inverse_kernelPfii_param_1,
	.param .u32 _Z20dwt2d_inverse_kernelPfii_param_2
)
{
	.reg .pred 	%p<54>;
	.reg .b32 	%r<164>;
	.reg .b32 	%f<297>;
	.reg .b64 	%rd<227>;

	ld.param.u64 	%rd57, [_Z20dwt2d_inverse_kernelPfii_param_0];
	ld.param.u32 	%r97, [_Z20dwt2d_inverse_kernelPfii_param_1];
	ld.param.u32 	%r98, [_Z20dwt2d_inverse_kernelPfii_param_2];
	cvta.to.global.u64 	%rd1, %rd57;
	mov.u32 	%r99, %ctaid.x;
	mov.u32 	%r100, %ntid.x;
	mov.u32 	%r101, %tid.x;
	mad.lo.s32 	%r1, %r99, %r100, %r101;
	setp.ge.s32 	%p1, %r1, %r97;
	@%p1 bra 	$L__BB1_53;
	mul.wide.s32 	%rd2, %r98, 4;
	{ // callseq 7, 0
	.param .b64 param0;
	st.param.b64 	[param0], %rd2;
	.param .b64 retval0;
	call.uni (retval0), 
	malloc, 
	(
	param0
	);
	ld.param.b64 	%rd58, [retval0];
	} // callseq 7
	setp.lt.s32 	%p2, %r98, 1;
	@%p2 bra 	$L__BB1_14;
	and.b32  	%r2, %r98, 15;
	setp.lt.u32 	%p3, %r98, 16;
	mov.b32 	%r135, 0;
	@%p3 bra 	$L__BB1_5;
	and.b32  	%r135, %r98, 2147483632;
	neg.s32 	%r133, %r135;
	shl.b32 	%r5, %r97, 4;
	add.s64 	%rd211, %rd58, 32;
	mul.wide.s32 	%rd61, %r97, 4;
	mov.u32 	%r132, %r1;
$L__BB1_4:
	.pragma "nounroll";
	mul.wide.s32 	%rd59, %r132, 4;
	add.s64 	%rd60, %rd1, %rd59;
	ld.global.f32 	%f1, [%rd60];
	st.f32 	[%rd211+-32], %f1;
	add.s64 	%rd62, %rd60, %rd61;
	ld.global.f32 	%f2, [%rd62];
	st.f32 	[%rd211+-28], %f2;
	add.s64 	%rd63, %rd62, %rd61;
	ld.global.f32 	%f3, [%rd63];
	st.f32 	[%rd211+-24], %f3;
	add.s64 	%rd64, %rd63, %rd61;
	ld.global.f32 	%f4, [%rd64];
	st.f32 	[%rd211+-20], %f4;
	add.s64 	%rd65, %rd64, %rd61;
	ld.global.f32 	%f5, [%rd65];
	st.f32 	[%rd211+-16], %f5;
	add.s64 	%rd66, %rd65, %rd61;
	ld.global.f32 	%f6, [%rd66];
	st.f32 	[%rd211+-12], %f6;
	add.s64 	%rd67, %rd66, %rd61;
	ld.global.f32 	%f7, [%rd67];
	st.f32 	[%rd211+-8], %f7;
	add.s64 	%rd68, %rd67, %rd61;
	ld.global.f32 	%f8, [%rd68];
	st.f32 	[%rd211+-4], %f8;
	add.s64 	%rd69, %rd68, %rd61;
	ld.global.f32 	%f9, [%rd69];
	st.f32 	[%rd211], %f9;
	add.s64 	%rd70, %rd69, %rd61;
	ld.global.f32 	%f10, [%rd70];
	st.f32 	[%rd211+4], %f10;
	add.s64 	%rd71, %rd70, %rd61;
	ld.global.f32 	%f11, [%rd71];
	st.f32 	[%rd211+8], %f11;
	add.s64 	%rd72, %rd71, %rd61;
	ld.global.f32 	%f12, [%rd72];
	st.f32 	[%rd211+12], %f12;
	add.s64 	%rd73, %rd72, %rd61;
	ld.global.f32 	%f13, [%rd73];
	st.f32 	[%rd211+16], %f13;
	add.s64 	%rd74, %rd73, %rd61;
	ld.global.f32 	%f14, [%rd74];
	st.f32 	[%rd211+20], %f14;
	add.s64 	%rd75, %rd74, %rd61;
	ld.global.f32 	%f15, [%rd75];
	st.f32 	[%rd211+24], %f15;
	add.s64 	%rd76, %rd75, %rd61;
	ld.global.f32 	%f16, [%rd76];
	st.f32 	[%rd211+28], %f16;
	add.s32 	%r133, %r133, 16;
	add.s32 	%r132, %r132, %r5;
	add.s64 	%rd211, %rd211, 64;
	setp.ne.s32 	%p4, %r133, 0;
	@%p4 bra 	$L__BB1_4;
$L__BB1_5:
	setp.eq.s32 	%p5, %r2, 0;
	@%p5 bra 	$L__BB1_14;
	and.b32  	%r11, %r98, 7;
	setp.lt.u32 	%p6, %r2, 8;
	@%p6 bra 	$L__BB1_8;
	mad.lo.s32 	%r103, %r135, %r97, %r1;
	mul.wide.s32 	%rd77, %r103, 4;
	add.s64 	%rd78, %rd1, %rd77;
	ld.global.f32 	%f17, [%rd78];
	mul.wide.u32 	%rd79, %r135, 4;
	add.s64 	%rd80, %rd58, %rd79;
	st.f32 	[%rd80], %f17;
	mul.wide.s32 	%rd81, %r97, 4;
	add.s64 	%rd82, %rd78, %rd81;
	ld.global.f32 	%f18, [%rd82];
	st.f32 	[%rd80+4], %f18;
	add.s64 	%rd83, %rd82, %rd81;
	ld.global.f32 	%f19, [%rd83];
	st.f32 	[%rd80+8], %f19;
	add.s64 	%rd84, %rd83, %rd81;
	ld.global.f32 	%f20, [%rd84];
	st.f32 	[%rd80+12], %f20;
	add.s64 	%rd85, %rd84, %rd81;
	ld.global.f32 	%f21, [%rd85];
	st.f32 	[%rd80+16], %f21;
	add.s64 	%rd86, %rd85, %rd81;
	ld.global.f32 	%f22, [%rd86];
	st.f32 	[%rd80+20], %f22;
	add.s64 	%rd87, %rd86, %rd81;
	ld.global.f32 	%f23, [%rd87];
	st.f32 	[%rd80+24], %f23;
	add.s64 	%rd88, %rd87, %rd81;
	ld.global.f32 	%f24, [%rd88];
	st.f32 	[%rd80+28], %f24;
	add.s32 	%r135, %r135, 8;
$L__BB1_8:
	setp.eq.s32 	%p7, %r11, 0;
	@%p7 bra 	$L__BB1_14;
	and.b32  	%r14, %r98, 3;
	setp.lt.u32 	%p8, %r11, 4;
	@%p8 bra 	$L__BB1_11;
	mad.lo.s32 	%r104, %r135, %r97, %r1;
	mul.wide.s32 	%rd89, %r104, 4;
	add.s64 	%rd90, %rd1, %rd89;
	ld.global.f32 	%f25, [%rd90];
	mul.wide.u32 	%rd91, %r135, 4;
	add.s64 	%rd92, %rd58, %rd91;
	st.f32 	[%rd92], %f25;
	mul.wide.s32 	%rd93, %r97, 4;
	add.s64 	%rd94, %rd90, %rd93;
	ld.global.f32 	%f26, [%rd94];
	st.f32 	[%rd92+4], %f26;
	add.s64 	%rd95, %rd94, %rd93;
	ld.global.f32 	%f27, [%rd95];
	st.f32 	[%rd92+8], %f27;
	add.s64 	%rd96, %rd95, %rd93;
	ld.global.f32 	%f28, [%rd96];
	st.f32 	[%rd92+12], %f28;
	add.s32 	%r135, %r135, 4;
$L__BB1_11:
	setp.eq.s32 	%p9, %r14, 0;
	@%p9 bra 	$L__BB1_14;
	mul.wide.u32 	%rd97, %r135, 4;
	add.s64 	%rd212, %rd58, %rd97;
	mad.lo.s32 	%r138, %r135, %r97, %r1;
	neg.s32 	%r137, %r14;
$L__BB1_13:
	.pragma "nounroll";
	mul.wide.s32 	%rd98, %r138, 4;
	add.s64 	%rd99, %rd1, %rd98;
	ld.global.f32 	%f29, [%rd99];
	st.f32 	[%rd212], %f29;
	add.s64 	%rd212, %rd212, 4;
	add.s32 	%r138, %r138, %r97;
	add.s32 	%r137, %r137, 1;
	setp.ne.s32 	%p10, %r137, 0;
	@%p10 bra 	$L__BB1_13;
$L__BB1_14:
	{ // callseq 8, 0
	.param .b64 param0;
	st.param.b64 	[param0], %rd2;
	.param .b64 retval0;
	call.uni (retval0), 
	malloc, 
	(
	param0
	);
	ld.param.b64 	%rd100, [retval0];
	} // callseq 8
	shr.s32 	%r23, %r98, 1;
	setp.lt.s32 	%p11, %r23, 1;
	@%p11 bra 	$L__BB1_26;
	and.b32  	%r24, %r23, 7;
	setp.lt.u32 	%p12, %r23, 8;
	mov.b32 	%r139, 0;
	@%p12 bra 	$L__BB1_18;
	and.b32  	%r139, %r23, 2147483640;
	neg.s32 	%r142, %r139;
	add.s64 	%rd214, %rd58, 16;
	mul.wide.u32 	%rd12, %r23, 4;
	add.s64 	%rd213, %rd100, 32;
$L__BB1_17:
	.pragma "nounroll";
	ld.f32 	%f30, [%rd214+-16];
	add.s64 	%rd101, %rd214, %rd12;
	ld.f32 	%f31, [%rd101+-16];
	add.f32 	%f32, %f30, %f31;
	st.f32 	[%rd213+-32], %f32;
	ld.f32 	%f33, [%rd214+-16];
	ld.f32 	%f34, [%rd101+-16];
	sub.f32 	%f35, %f33, %f34;
	st.f32 	[%rd213+-28], %f35;
	ld.f32 	%f36, [%rd214+-12];
	ld.f32 	%f37, [%rd101+-12];
	add.f32 	%f38, %f36, %f37;
	st.f32 	[%rd213+-24], %f38;
	ld.f32 	%f39, [%rd214+-12];
	ld.f32 	%f40, [%rd101+-12];
	sub.f32 	%f41, %f39, %f40;
	st.f32 	[%rd213+-20], %f41;
	ld.f32 	%f42, [%rd214+-8];
	ld.f32 	%f43, [%rd101+-8];
	add.f32 	%f44, %f42, %f43;
	st.f32 	[%rd213+-16], %f44;
	ld.f32 	%f45, [%rd214+-8];
	ld.f32 	%f46, [%rd101+-8];
	sub.f32 	%f47, %f45, %f46;
	st.f32 	[%rd213+-12], %f47;
	ld.f32 	%f48, [%rd214+-4];
	ld.f32 	%f49, [%rd101+-4];
	add.f32 	%f50, %f48, %f49;
	st.f32 	[%rd213+-8], %f50;
	ld.f32 	%f51, [%rd214+-4];
	ld.f32 	%f52, [%rd101+-4];
	sub.f32 	%f53, %f51, %f52;
	st.f32 	[%rd213+-4], %f53;
	ld.f32 	%f54, [%rd214];
	ld.f32 	%f55, [%rd101];
	add.f32 	%f56, %f54, %f55;
	st.f32 	[%rd213], %f56;
	ld.f32 	%f57, [%rd214];
	ld.f32 	%f58, [%rd101];
	sub.f32 	%f59, %f57, %f58;
	st.f32 	[%rd213+4], %f59;
	ld.f32 	%f60, [%rd214+4];
	ld.f32 	%f61, [%rd101+4];
	add.f32 	%f62, %f60, %f61;
	st.f32 	[%rd213+8], %f62;
	ld.f32 	%f63, [%rd214+4];
	ld.f32 	%f64, [%rd101+4];
	sub.f32 	%f65, %f63, %f64;
	st.f32 	[%rd213+12], %f65;
	ld.f32 	%f66, [%rd214+8];
	ld.f32 	%f67, [%rd101+8];
	add.f32 	%f68, %f66, %f67;
	st.f32 	[%rd213+16], %f68;
	ld.f32 	%f69, [%rd214+8];
	ld.f32 	%f70, [%rd101+8];
	sub.f32 	%f71, %f69, %f70;
	st.f32 	[%rd213+20], %f71;
	ld.f32 	%f72, [%rd214+12];
	ld.f32 	%f73, [%rd101+12];
	add.f32 	%f74, %f72, %f73;
	st.f32 	[%rd213+24], %f74;
	ld.f32 	%f75, [%rd214+12];
	ld.f32 	%f76, [%rd101+12];
	sub.f32 	%f77, %f75, %f76;
	st.f32 	[%rd213+28], %f77;
	add.s32 	%r142, %r142, 8;
	add.s64 	%rd214, %rd214, 32;
	add.s64 	%rd213, %rd213, 64;
	setp.eq.s32 	%p13, %r142, 0;
	@%p13 bra 	$L__BB1_18;
	bra.uni 	$L__BB1_17;
$L__BB1_18:
	setp.eq.s32 	%p14, %r24, 0;
	@%p14 bra 	$L__BB1_26;
	setp.lt.u32 	%p15, %r24, 4;
	@%p15 bra 	$L__BB1_21;
	mul.wide.u32 	%rd102, %r139, 4;
	add.s64 	%rd103, %rd58, %rd102;
	ld.f32 	%f78, [%rd103];
	add.s32 	%r106, %r139, %r23;
	mul.wide.u32 	%rd104, %r106, 4;
	add.s64 	%rd105, %rd58, %rd104;
	ld.f32 	%f79, [%rd105];
	add.f32 	%f80, %f78, %f79;
	shl.b32 	%r107, %r139, 1;
	mul.wide.u32 	%rd106, %r107, 4;
	add.s64 	%rd107, %rd100, %rd106;
	st.f32 	[%rd107], %f80;
	ld.f32 	%f81, [%rd103];
	ld.f32 	%f82, [%rd105];
	sub.f32 	%f83, %f81, %f82;
	st.f32 	[%rd107+4], %f83;
	ld.f32 	%f84, [%rd103+4];
	mul.wide.u32 	%rd108, %r23, 4;
	add.s64 	%rd109, %rd103, %rd108;
	ld.f32 	%f85, [%rd109+4];
	add.f32 	%f86, %f84, %f85;
	st.f32 	[%rd107+8], %f86;
	ld.f32 	%f87, [%rd103+4];
	ld.f32 	%f88, [%rd109+4];
	sub.f32 	%f89, %f87, %f88;
	st.f32 	[%rd107+12], %f89;
	ld.f32 	%f90, [%rd103+8];
	ld.f32 	%f91, [%rd109+8];
	add.f32 	%f92, %f90, %f91;
	st.f32 	[%rd107+16], %f92;
	ld.f32 	%f93, [%rd103+8];
	ld.f32 	%f94, [%rd109+8];
	sub.f32 	%f95, %f93, %f94;
	st.f32 	[%rd107+20], %f95;
	ld.f32 	%f96, [%rd103+12];
	ld.f32 	%f97, [%rd109+12];
	add.f32 	%f98, %f96, %f97;
	st.f32 	[%rd107+24], %f98;
	ld.f32 	%f99, [%rd103+12];
	ld.f32 	%f100, [%rd109+12];
	sub.f32 	%f101, %f99, %f100;
	st.f32 	[%rd107+28], %f101;
	add.s32 	%r139, %r139, 4;
$L__BB1_21:
	and.b32  	%r108, %r23, 3;
	setp.eq.s32 	%p16, %r108, 0;
	@%p16 bra 	$L__BB1_26;
	setp.eq.s32 	%p17, %r108, 1;
	@%p17 bra 	$L__BB1_24;
	mul.wide.u32 	%rd110, %r139, 4;
	add.s64 	%rd111, %rd58, %rd110;
	ld.f32 	%f102, [%rd111];
	add.s32 	%r109, %r139, %r23;
	mul.wide.u32 	%rd112, %r109, 4;
	add.s64 	%rd113, %rd58, %rd112;
	ld.f32 	%f103, [%rd113];
	add.f32 	%f104, %f102, %f103;
	shl.b32 	%r110, %r139, 1;
	mul.wide.u32 	%rd114, %r110, 4;
	add.s64 	%rd115, %rd100, %rd114;
	st.f32 	[%rd115], %f104;
	ld.f32 	%f105, [%rd111];
	ld.f32 	%f106, [%rd113];
	sub.f32 	%f107, %f105, %f106;
	st.f32 	[%rd115+4], %f107;
	ld.f32 	%f108, [%rd111+4];
	mul.wide.u32 	%rd116, %r23, 4;
	add.s64 	%rd117, %rd111, %rd116;
	ld.f32 	%f109, [%rd117+4];
	add.f32 	%f110, %f108, %f109;
	st.f32 	[%rd115+8], %f110;
	ld.f32 	%f111, [%rd111+4];
	ld.f32 	%f112, [%rd117+4];
	sub.f32 	%f113, %f111, %f112;
	st.f32 	[%rd115+12], %f113;
	add.s32 	%r139, %r139, 2;
$L__BB1_24:
	and.b32  	%r111, %r98, 2;
	setp.eq.s32 	%p18, %r111, 0;
	@%p18 bra 	$L__BB1_26;
	mul.wide.u32 	%rd118, %r139, 4;
	add.s64 	%rd119, %rd58, %rd118;
	ld.f32 	%f114, [%rd119];
	add.s32 	%r112, %r139, %r23;
	mul.wide.u32 	%rd120, %r112, 4;
	add.s64 	%rd121, %rd58, %rd120;
	ld.f32 	%f115, [%rd121];
	add.f32 	%f116, %f114, %f115;
	shl.b32 	%r113, %r139, 1;
	mul.wide.u32 	%rd122, %r113, 4;
	add.s64 	%rd123, %rd100, %rd122;
	st.f32 	[%rd123], %f116;
	ld.f32 	%f117, [%rd119];
	ld.f32 	%f118, [%rd121];
	sub.f32 	%f119, %f117, %f118;
	st.f32 	[%rd123+4], %f119;
$L__BB1_26:
	setp.lt.s32 	%p19, %r98, 1;
	@%p19 bra 	$L__BB1_51;
	and.b32  	%r32, %r98, 15;
	setp.lt.u32 	%p20, %r98, 16;
	mov.b32 	%r144, 0;
	@%p20 bra 	$L__BB1_30;
	and.b32  	%r144, %r98, 2147483632;
	neg.s32 	%r143, %r144;
	add.s64 	%rd216, %rd100, 32;
	add.s64 	%rd215, %rd58, 32;
$L__BB1_29:
	.pragma "nounroll";
	ld.f32 	%f120, [%rd216+-32];
	st.f32 	[%rd215+-32], %f120;
	ld.f32 	%f121, [%rd216+-28];
	st.f32 	[%rd215+-28], %f121;
	ld.f32 	%f122, [%rd216+-24];
	st.f32 	[%rd215+-24], %f122;
	ld.f32 	%f123, [%rd216+-20];
	st.f32 	[%rd215+-20], %f123;
	ld.f32 	%f124, [%rd216+-16];
	st.f32 	[%rd215+-16], %f124;
	ld.f32 	%f125, [%rd216+-12];
	st.f32 	[%rd215+-12], %f125;
	ld.f32 	%f126, [%rd216+-8];
	st.f32 	[%rd215+-8], %f126;
	ld.f32 	%f127, [%rd216+-4];
	st.f32 	[%rd215+-4], %f127;
	ld.f32 	%f128, [%rd216];
	st.f32 	[%rd215], %f128;
	ld.f32 	%f129, [%rd216+4];
	st.f32 	[%rd215+4], %f129;
	ld.f32 	%f130, [%rd216+8];
	st.f32 	[%rd215+8], %f130;
	ld.f32 	%f131, [%rd216+12];
	st.f32 	[%rd215+12], %f131;
	ld.f32 	%f132, [%rd216+16];
	st.f32 	[%rd215+16], %f132;
	ld.f32 	%f133, [%rd216+20];
	st.f32 	[%rd215+20], %f133;
	ld.f32 	%f134, [%rd216+24];
	st.f32 	[%rd215+24], %f134;
	ld.f32 	%f135, [%rd216+28];
	st.f32 	[%rd215+28], %f135;
	add.s32 	%r143, %r143, 16;
	add.s64 	%rd216, %rd216, 64;
	add.s64 	%rd215, %rd215, 64;
	setp.ne.s32 	%p21, %r143, 0;
	@%p21 bra 	$L__BB1_29;
$L__BB1_30:
	setp.eq.s32 	%p22, %r32, 0;
	@%p22 bra 	$L__BB1_39;
	and.b32  	%r40, %r98, 7;
	setp.lt.u32 	%p23, %r32, 8;
	@%p23 bra 	$L__BB1_33;
	mul.wide.u32 	%rd124, %r144, 4;
	add.s64 	%rd125, %rd100, %rd124;
	ld.f32 	%f136, [%rd125];
	add.s64 	%rd126, %rd58, %rd124;
	st.f32 	[%rd126], %f136;
	ld.f32 	%f137, [%rd125+4];
	st.f32 	[%rd126+4], %f137;
	ld.f32 	%f138, [%rd125+8];
	st.f32 	[%rd126+8], %f138;
	ld.f32 	%f139, [%rd125+12];
	st.f32 	[%rd126+12], %f139;
	ld.f32 	%f140, [%rd125+16];
	st.f32 	[%rd126+16], %f140;
	ld.f32 	%f141, [%rd125+20];
	st.f32 	[%rd126+20], %f141;
	ld.f32 	%f142, [%rd125+24];
	st.f32 	[%rd126+24], %f142;
	ld.f32 	%f143, [%rd125+28];
	st.f32 	[%rd126+28], %f143;
	add.s32 	%r144, %r144, 8;
$L__BB1_33:
	setp.eq.s32 	%p24, %r40, 0;
	@%p24 bra 	$L__BB1_39;
	and.b32  	%r43, %r98, 3;
	setp.lt.u32 	%p25, %r40, 4;
	@%p25 bra 	$L__BB1_36;
	mul.wide.u32 	%rd127, %r144, 4;
	add.s64 	%rd128, %rd100, %rd127;
	ld.f32 	%f144, [%rd128];
	add.s64 	%rd129, %rd58, %rd127;
	st.f32 	[%rd129], %f144;
	ld.f32 	%f145, [%rd128+4];
	st.f32 	[%rd129+4], %f145;
	ld.f32 	%f146, [%rd128+8];
	st.f32 	[%rd129+8], %f146;
	ld.f32 	%f147, [%rd128+12];
	st.f32 	[%rd129+12], %f147;
	add.s32 	%r144, %r144, 4;
$L__BB1_36:
	setp.eq.s32 	%p26, %r43, 0;
	@%p26 bra 	$L__BB1_39;
	mul.wide.u32 	%rd130, %r144, 4;
	add.s64 	%rd218, %rd58, %rd130;
	add.s64 	%rd217, %rd100, %rd130;
	neg.s32 	%r147, %r43;
$L__BB1_38:
	.pragma "nounroll";
	ld.f32 	%f148, [%rd217];
	st.f32 	[%rd218], %f148;
	add.s64 	%rd218, %rd218, 4;
	add.s64 	%rd217, %rd217, 4;
	add.s32 	%r147, %r147, 1;
	setp.ne.s32 	%p27, %r147, 0;
	@%p27 bra 	$L__BB1_38;
$L__BB1_39:
	setp.lt.u32 	%p28, %r98, 16;
	{ // callseq 10, 0
	.param .b64 param0;
	st.param.b64 	[param0], %rd100;
	call.uni 
	free, 
	(
	param0
	);
	} // callseq 10
	mov.b32 	%r151, 0;
	@%p28 bra 	$L__BB1_42;
	and.b32  	%r151, %r98, 2147483632;
	neg.s32 	%r149, %r151;
	shl.b32 	%r51, %r97, 4;
	add.s64 	%rd219, %rd58, 32;
	mul.wide.s32 	%rd133, %r97, 4;
	mov.u32 	%r148, %r1;
$L__BB1_41:
	.pragma "nounroll";
	ld.f32 	%f149, [%rd219+-32];
	mul.wide.s32 	%rd131, %r148, 4;
	add.s64 	%rd132, %rd1, %rd131;
	st.global.f32 	[%rd132], %f149;
	ld.f32 	%f150, [%rd219+-28];
	add.s64 	%rd134, %rd132, %rd133;
	st.global.f32 	[%rd134], %f150;
	ld.f32 	%f151, [%rd219+-24];
	add.s64 	%rd135, %rd134, %rd133;
	st.global.f32 	[%rd135], %f151;
	ld.f32 	%f152, [%rd219+-20];
	add.s64 	%rd136, %rd135, %rd133;
	st.global.f32 	[%rd136], %f152;
	ld.f32 	%f153, [%rd219+-16];
	add.s64 	%rd137, %rd136, %rd133;
	st.global.f32 	[%rd137], %f153;
	ld.f32 	%f154, [%rd219+-12];
	add.s64 	%rd138, %rd137, %rd133;
	st.global.f32 	[%rd138], %f154;
	ld.f32 	%f155, [%rd219+-8];
	add.s64 	%rd139, %rd138, %rd133;
	st.global.f32 	[%rd139], %f155;
	ld.f32 	%f156, [%rd219+-4];
	add.s64 	%rd140, %rd139, %rd133;
	st.global.f32 	[%rd140], %f156;
	ld.f32 	%f157, [%rd219];
	add.s64 	%rd141, %rd140, %rd133;
	st.global.f32 	[%rd141], %f157;
	ld.f32 	%f158, [%rd219+4];
	add.s64 	%rd142, %rd141, %rd133;
	st.global.f32 	[%rd142], %f158;
	ld.f32 	%f159, [%rd219+8];
	add.s64 	%rd143, %rd142, %rd133;
	st.global.f32 	[%rd143], %f159;
	ld.f32 	%f160, [%rd219+12];
	add.s64 	%rd144, %rd143, %rd133;
	st.global.f32 	[%rd144], %f160;
	ld.f32 	%f161, [%rd219+16];
	add.s64 	%rd145, %rd144, %rd133;
	st.global.f32 	[%rd145], %f161;
	ld.f32 	%f162, [%rd219+20];
	add.s64 	%rd146, %rd145, %rd133;
	st.global.f32 	[%rd146], %f162;
	ld.f32 	%f163, [%rd219+24];
	add.s64 	%rd147, %rd146, %rd133;
	st.global.f32 	[%rd147], %f163;
	ld.f32 	%f164, [%rd219+28];
	add.s64 	%rd148, %rd147, %rd133;
	st.global.f32 	[%rd148], %f164;
	add.s32 	%r149, %r149, 16;
	add.s32 	%r148, %r148, %r51;
	add.s64 	%rd219, %rd219, 64;
	setp.ne.s32 	%p29, %r149, 0;
	@%p29 bra 	$L__BB1_41;
$L__BB1_42:
	setp.eq.s32 	%p30, %r32, 0;
	@%p30 bra 	$L__BB1_52;
	and.b32  	%r57, %r98, 7;
	setp.lt.u32 	%p31, %r32, 8;
	@%p31 bra 	$L__BB1_45;
	mul.wide.u32 	%rd149, %r151, 4;
	add.s64 	%rd150, %rd58, %rd149;
	ld.f32 	%f165, [%rd150];
	mad.lo.s32 	%r116, %r151, %r97, %r1;
	mul.wide.s32 	%rd151, %r116, 4;
	add.s64 	%rd152, %rd1, %rd151;
	st.global.f32 	[%rd152], %f165;
	ld.f32 	%f166, [%rd150+4];
	mul.wide.s32 	%rd153, %r97, 4;
	add.s64 	%rd154, %rd152, %rd153;
	st.global.f32 	[%rd154], %f166;
	ld.f32 	%f167, [%rd150+8];
	add.s64 	%rd155, %rd154, %rd153;
	st.global.f32 	[%rd155], %f167;
	ld.f32 	%f168, [%rd150+12];
	add.s64 	%rd156, %rd155, %rd153;
	st.global.f32 	[%rd156], %f168;
	ld.f32 	%f169, [%rd150+16];
	add.s64 	%rd157, %rd156, %rd153;
	st.global.f32 	[%rd157], %f169;
	ld.f32 	%f170, [%rd150+20];
	add.s64 	%rd158, %rd157, %rd153;
	st.global.f32 	[%rd158], %f170;
	ld.f32 	%f171, [%rd150+24];
	add.s64 	%rd159, %rd158, %rd153;
	st.global.f32 	[%rd159], %f171;
	ld.f32 	%f172, [%rd150+28];
	add.s64 	%rd160, %rd159, %rd153;
	st.global.f32 	[%rd160], %f172;
	add.s32 	%r151, %r151, 8;
$L__BB1_45:
	setp.eq.s32 	%p32, %r57, 0;
	@%p32 bra 	$L__BB1_52;
	and.b32  	%r60, %r98, 3;
	setp.lt.u32 	%p33, %r57, 4;
	@%p33 bra 	$L__BB1_48;
	mul.wide.u32 	%rd161, %r151, 4;
	add.s64 	%rd162, %rd58, %rd161;
	ld.f32 	%f173, [%rd162];
	mad.lo.s32 	%r117, %r151, %r97, %r1;
	mul.wide.s32 	%rd163, %r117, 4;
	add.s64 	%rd164, %rd1, %rd163;
	st.global.f32 	[%rd164], %f173;
	ld.f32 	%f174, [%rd162+4];
	mul.wide.s32 	%rd165, %r97, 4;
	add.s64 	%rd166, %rd164, %rd165;
	st.global.f32 	[%rd166], %f174;
	ld.f32 	%f175, [%rd162+8];
	add.s64 	%rd167, %rd166, %rd165;
	st.global.f32 	[%rd167], %f175;
	ld.f32 	%f176, [%rd162+12];
	add.s64 	%rd168, %rd167, %rd165;
	st.global.f32 	[%rd168], %f176;
	add.s32 	%r151, %r151, 4;
$L__BB1_48:
	setp.eq.s32 	%p34, %r60, 0;
	@%p34 bra 	$L__BB1_52;
	mad.lo.s32 	%r154, %r151, %r97, %r1;
	mul.wide.u32 	%rd169, %r151, 4;
	add.s64 	%rd220, %rd58, %rd169;
	neg.s32 	%r153, %r60;
$L__BB1_50:
	.pragma "nounroll";
	ld.f32 	%f177, [%rd220];
	mul.wide.s32 	%rd170, %r154, 4;
	add.s64 	%rd171, %rd1, %rd170;
	st.global.f32 	[%rd171], %f177;
	add.s32 	%r154, %r154, %r97;
	add.s64 	%rd220, %rd220, 4;
	add.s32 	%r153, %r153, 1;
	setp.eq.s32 	%p35, %r153, 0;
	@%p35 bra 	$L__BB1_52;
	bra.uni 	$L__BB1_50;
$L__BB1_51:
	{ // callseq 9, 0
	.param .b64 param0;
	st.param.b64 	[param0], %rd100;
	call.uni 
	free, 
	(
	param0
	);
	} // callseq 9
$L__BB1_52:
	{ // callseq 11, 0
	.param .b64 param0;
	st.param.b64 	[param0], %rd58;
	call.uni 
	free, 
	(
	param0
	);
	} // callseq 11
$L__BB1_53:
	bar.sync 	0;
	mov.u32 	%r118, %ctaid.y;
	mov.u32 	%r119, %ntid.y;
	mov.u32 	%r120, %tid.y;
	mad.lo.s32 	%r69, %r118, %r119, %r120;
	setp.ge.s32 	%p36, %r69, %r98;
	@%p36 bra 	$L__BB1_80;
	mul.lo.s32 	%r70, %r97, %r69;
	mul.wide.s32 	%rd172, %r70, 4;
	add.s64 	%rd36, %rd1, %rd172;
	mul.wide.s32 	%rd173, %r97, 4;
	{ // callseq 12, 0
	.param .b64 param0;
	st.param.b64 	[param0], %rd173;
	.param .b64 retval0;
	call.uni (retval0), 
	malloc, 
	(
	param0
	);
	ld.param.b64 	%rd174, [retval0];
	} // callseq 12
	shr.s32 	%r71, %r97, 1;
	setp.lt.s32 	%p37, %r71, 1;
	@%p37 bra 	$L__BB1_66;
	and.b32  	%r72, %r71, 7;
	setp.lt.u32 	%p38, %r71, 8;
	mov.b32 	%r155, 0;
	@%p38 bra 	$L__BB1_58;
	and.b32  	%r155, %r71, 2147483640;
	neg.s32 	%r158, %r155;
	add.s64 	%rd176, %rd172, %rd1;
	add.s64 	%rd222, %rd176, 16;
	mul.wide.u32 	%rd39, %r71, 4;
	add.s64 	%rd221, %rd174, 32;
$L__BB1_57:
	.pragma "nounroll";
	ld.global.f32 	%f178, [%rd222+-16];
	add.s64 	%rd177, %rd222, %rd39;
	ld.global.f32 	%f179, [%rd177+-16];
	add.f32 	%f180, %f178, %f179;
	st.f32 	[%rd221+-32], %f180;
	ld.global.f32 	%f181, [%rd222+-16];
	ld.global.f32 	%f182, [%rd177+-16];
	sub.f32 	%f183, %f181, %f182;
	st.f32 	[%rd221+-28], %f183;
	ld.global.f32 	%f184, [%rd222+-12];
	ld.global.f32 	%f185, [%rd177+-12];
	add.f32 	%f186, %f184, %f185;
	st.f32 	[%rd221+-24], %f186;
	ld.global.f32 	%f187, [%rd222+-12];
	ld.global.f32 	%f188, [%rd177+-12];
	sub.f32 	%f189, %f187, %f188;
	st.f32 	[%rd221+-20], %f189;
	ld.global.f32 	%f190, [%rd222+-8];
	ld.global.f32 	%f191, [%rd177+-8];
	add.f32 	%f192, %f190, %f191;
	st.f32 	[%rd221+-16], %f192;
	ld.global.f32 	%f193, [%rd222+-8];
	ld.global.f32 	%f194, [%rd177+-8];
	sub.f32 	%f195, %f193, %f194;
	st.f32 	[%rd221+-12], %f195;
	ld.global.f32 	%f196, [%rd222+-4];
	ld.global.f32 	%f197, [%rd177+-4];
	add.f32 	%f198, %f196, %f197;
	st.f32 	[%rd221+-8], %f198;
	ld.global.f32 	%f199, [%rd222+-4];
	ld.global.f32 	%f200, [%rd177+-4];
	sub.f32 	%f201, %f199, %f200;
	st.f32 	[%rd221+-4], %f201;
	ld.global.f32 	%f202, [%rd222];
	ld.global.f32 	%f203, [%rd177];
	add.f32 	%f204, %f202, %f203;
	st.f32 	[%rd221], %f204;
	ld.global.f32 	%f205, [%rd222];
	ld.global.f32 	%f206, [%rd177];
	sub.f32 	%f207, %f205, %f206;
	st.f32 	[%rd221+4], %f207;
	ld.global.f32 	%f208, [%rd222+4];
	ld.global.f32 	%f209, [%rd177+4];
	add.f32 	%f210, %f208, %f209;
	st.f32 	[%rd221+8], %f210;
	ld.global.f32 	%f211, [%rd222+4];
	ld.global.f32 	%f212, [%rd177+4];
	sub.f32 	%f213, %f211, %f212;
	st.f32 	[%rd221+12], %f213;
	ld.global.f32 	%f214, [%rd222+8];
	ld.global.f32 	%f215, [%rd177+8];
	add.f32 	%f216, %f214, %f215;
	st.f32 	[%rd221+16], %f216;
	ld.global.f32 	%f217, [%rd222+8];
	ld.global.f32 	%f218, [%rd177+8];
	sub.f32 	%f219, %f217, %f218;
	st.f32 	[%rd221+20], %f219;
	ld.global.f32 	%f220, [%rd222+12];
	ld.global.f32 	%f221, [%rd177+12];
	add.f32 	%f222, %f220, %f221;
	st.f32 	[%rd221+24], %f222;
	ld.global.f32 	%f223, [%rd222+12];
	ld.global.f32 	%f224, [%rd177+12];
	sub.f32 	%f225, %f223, %f224;
	st.f32 	[%rd221+28], %f225;
	add.s32 	%r158, %r158, 8;
	add.s64 	%rd222, %rd222, 32;
	add.s64 	%rd221, %rd221, 64;
	setp.eq.s32 	%p39, %r158, 0;
	@%p39 bra 	$L__BB1_58;
	bra.uni 	$L__BB1_57;
$L__BB1_58:
	setp.eq.s32 	%p40, %r72, 0;
	@%p40 bra 	$L__BB1_66;
	setp.lt.u32 	%p41, %r72, 4;
	@%p41 bra 	$L__BB1_61;
	mul.wide.u32 	%rd178, %r155, 4;
	add.s64 	%rd179, %rd36, %rd178;
	ld.global.f32 	%f226, [%rd179];
	add.s32 	%r122, %r155, %r71;
	mul.wide.u32 	%rd180, %r122, 4;
	add.s64 	%rd181, %rd36, %rd180;
	ld.global.f32 	%f227, [%rd181];
	add.f32 	%f228, %f226, %f227;
	shl.b32 	%r123, %r155, 1;
	mul.wide.u32 	%rd182, %r123, 4;
	add.s64 	%rd183, %rd174, %rd182;
	st.f32 	[%rd183], %f228;
	ld.global.f32 	%f229, [%rd179];
	ld.global.f32 	%f230, [%rd181];
	sub.f32 	%f231, %f229, %f230;
	st.f32 	[%rd183+4], %f231;
	ld.global.f32 	%f232, [%rd179+4];
	mul.wide.u32 	%rd184, %r71, 4;
	add.s64 	%rd185, %rd179, %rd184;
	ld.global.f32 	%f233, [%rd185+4];
	add.f32 	%f234, %f232, %f233;
	st.f32 	[%rd183+8], %f234;
	ld.global.f32 	%f235, [%rd179+4];
	ld.global.f32 	%f236, [%rd185+4];
	sub.f32 	%f237, %f235, %f236;
	st.f32 	[%rd183+12], %f237;
	ld.global.f32 	%f238, [%rd179+8];
	ld.global.f32 	%f239, [%rd185+8];
	add.f32 	%f240, %f238, %f239;
	st.f32 	[%rd183+16], %f240;
	ld.global.f32 	%f241, [%rd179+8];
	ld.global.f32 	%f242, [%rd185+8];
	sub.f32 	%f243, %f241, %f242;
	st.f32 	[%rd183+20], %f243;
	ld.global.f32 	%f244, [%rd179+12];
	ld.global.f32 	%f245, [%rd185+12];
	add.f32 	%f246, %f244, %f245;
	st.f32 	[%rd183+24], %f246;
	ld.global.f32 	%f247, [%rd179+12];
	ld.global.f32 	%f248, [%rd185+12];
	sub.f32 	%f249, %f247, %f248;
	st.f32 	[%rd183+28], %f249;
	add.s32 	%r155, %r155, 4;
$L__BB1_61:
	and.b32  	%r124, %r71, 3;
	setp.eq.s32 	%p42, %r124, 0;
	@%p42 bra 	$L__BB1_66;
	setp.eq.s32 	%p43, %r124, 1;
	@%p43 bra 	$L__BB1_64;
	mul.wide.u32 	%rd186, %r155, 4;
	add.s64 	%rd187, %rd36, %rd186;
	ld.global.f32 	%f250, [%rd187];
	add.s32 	%r125, %r155, %r71;
	mul.wide.u32 	%rd188, %r125, 4;
	add.s64 	%rd189, %rd36, %rd188;
	ld.global.f32 	%f251, [%rd189];
	add.f32 	%f252, %f250, %f251;
	shl.b32 	%r126, %r155, 1;
	mul.wide.u32 	%rd190, %r126, 4;
	add.s64 	%rd191, %rd174, %rd190;
	st.f32 	[%rd191], %f252;
	ld.global.f32 	%f253, [%rd187];
	ld.global.f32 	%f254, [%rd189];
	sub.f32 	%f255, %f253, %f254;
	st.f32 	[%rd191+4], %f255;
	ld.global.f32 	%f256, [%rd187+4];
	mul.wide.u32 	%rd192, %r71, 4;
	add.s64 	%rd193, %rd187, %rd192;
	ld.global.f32 	%f257, [%rd193+4];
	add.f32 	%f258, %f256, %f257;
	st.f32 	[%rd191+8], %f258;
	ld.global.f32 	%f259, [%rd187+4];
	ld.global.f32 	%f260, [%rd193+4];
	sub.f32 	%f261, %f259, %f260;
	st.f32 	[%rd191+12], %f261;
	add.s32 	%r155, %r155, 2;
$L__BB1_64:
	and.b32  	%r127, %r97, 2;
	setp.eq.s32 	%p44, %r127, 0;
	@%p44 bra 	$L__BB1_66;
	mul.wide.u32 	%rd194, %r155, 4;
	add.s64 	%rd195, %rd36, %rd194;
	ld.global.f32 	%f262, [%rd195];
	add.s32 	%r128, %r155, %r71;
	mul.wide.u32 	%rd196, %r128, 4;
	add.s64 	%rd197, %rd36, %rd196;
	ld.global.f32 	%f263, [%rd197];
	add.f32 	%f264, %f262, %f263;
	shl.b32 	%r129, %r155, 1;
	mul.wide.u32 	%rd198, %r129, 4;
	add.s64 	%rd199, %rd174, %rd198;
	st.f32 	[%rd199], %f264;
	ld.global.f32 	%f265, [%rd195];
	ld.global.f32 	%f266, [%rd197];
	sub.f32 	%f267, %f265, %f266;
	st.f32 	[%rd199+4], %f267;
$L__BB1_66:
	setp.lt.s32 	%p45, %r97, 1;
	@%p45 bra 	$L__BB1_79;
	add.s32 	%r131, %r97, -1;
	and.b32  	%r80, %r97, 15;
	setp.lt.u32 	%p46, %r131, 15;
	mov.b32 	%r160, 0;
	@%p46 bra 	$L__BB1_70;
	and.b32  	%r160, %r97, 2147483632;
	neg.s32 	%r159, %r160;
	add.s64 	%rd224, %rd174, 32;
	add.s64 	%rd201, %rd172, %rd1;
	add.s64 	%rd223, %rd201, 32;
$L__BB1_69:
	.pragma "nounroll";
	ld.f32 	%f268, [%rd224+-32];
	st.global.f32 	[%rd223+-32], %f268;
	ld.f32 	%f269, [%rd224+-28];
	st.global.f32 	[%rd223+-28], %f269;
	ld.f32 	%f270, [%rd224+-24];
	st.global.f32 	[%rd223+-24], %f270;
	ld.f32 	%f271, [%rd224+-20];
	st.global.f32 	[%rd223+-20], %f271;
	ld.f32 	%f272, [%rd224+-16];
	st.global.f32 	[%rd223+-16], %f272;
	ld.f32 	%f273, [%rd224+-12];
	st.global.f32 	[%rd223+-12], %f273;
	ld.f32 	%f274, [%rd224+-8];
	st.global.f32 	[%rd223+-8], %f274;
	ld.f32 	%f275, [%rd224+-4];
	st.global.f32 	[%rd223+-4], %f275;
	ld.f32 	%f276, [%rd224];
	st.global.f32 	[%rd223], %f276;
	ld.f32 	%f277, [%rd224+4];
	st.global.f32 	[%rd223+4], %f277;
	ld.f32 	%f278, [%rd224+8];
	st.global.f32 	[%rd223+8], %f278;
	ld.f32 	%f279, [%rd224+12];
	st.global.f32 	[%rd223+12], %f279;
	ld.f32 	%f280, [%rd224+16];
	st.global.f32 	[%rd223+16], %f280;
	ld.f32 	%f281, [%rd224+20];
	st.global.f32 	[%rd223+20], %f281;
	ld.f32 	%f282, [%rd224+24];
	st.global.f32 	[%rd223+24], %f282;
	ld.f32 	%f283, [%rd224+28];
	st.global.f32 	[%rd223+28], %f283;
	add.s32 	%r159, %r159, 16;
	add.s64 	%rd224, %rd224, 64;
	add.s64 	%rd223, %rd223, 64;
	setp.ne.s32 	%p47, %r159, 0;
	@%p47 bra 	$L__BB1_69;
$L__BB1_70:
	setp.eq.s32 	%p48, %r80, 0;
	@%p48 bra 	$L__BB1_79;
	and.b32  	%r88, %r97, 7;
	setp.lt.u32 	%p49, %r80, 8;
	@%p49 bra 	$L__BB1_73;
	mul.wide.u32 	%rd202, %r160, 4;
	add.s64 	%rd203, %rd174, %rd202;
	ld.f32 	%f284, [%rd203];
	add.s64 	%rd204, %rd36, %rd202;
	st.global.f32 	[%rd204], %f284;
	ld.f32 	%f285, [%rd203+4];
	st.global.f32 	[%rd204+4], %f285;
	ld.f32 	%f286, [%rd203+8];
	st.global.f32 	[%rd204+8], %f286;
	ld.f32 	%f287, [%rd203+12];
	st.global.f32 	[%rd204+12], %f287;
	ld.f32 	%f288, [%rd203+16];
	st.global.f32 	[%rd204+16], %f288;
	ld.f32 	%f289, [%rd203+20];
	st.global.f32 	[%rd204+20], %f289;
	ld.f32 	%f290, [%rd203+24];
	st.global.f32 	[%rd204+24], %f290;
	ld.f32 	%f291, [%rd203+28];
	st.global.f32 	[%rd204+28], %f291;
	add.s32 	%r160, %r160, 8;
$L__BB1_73:
	setp.eq.s32 	%p50, %r88, 0;
	@%p50 bra 	$L__BB1_79;
	and.b32  	%r91, %r97, 3;
	setp.lt.u32 	%p51, %r88, 4;
	@%p51 bra 	$L__BB1_76;
	mul.wide.u32 	%rd205, %r160, 4;
	add.s64 	%rd206, %rd174, %rd205;
	ld.f32 	%f292, [%rd206];
	add.s64 	%rd207, %rd36, %rd205;
	st.global.f32 	[%rd207], %f292;
	ld.f32 	%f293, [%rd206+4];
	st.global.f32 	[%rd207+4], %f293;
	ld.f32 	%f294, [%rd206+8];
	st.global.f32 	[%rd207+8], %f294;
	ld.f32 	%f295, [%rd206+12];
	st.global.f32 	[%rd207+12], %f295;
	add.s32 	%r160, %r160, 4;
$L__BB1_76:
	setp.eq.s32 	%p52, %r91, 0;
	@%p52 bra 	$L__BB1_79;
	mul.wide.u32 	%rd209, %r160, 4;
	add.s64 	%rd210, %rd172, %rd209;
	add.s64 	%rd226, %rd1, %rd210;
	add.s64 	%rd225, %rd174, %rd209;
	neg.s32 	%r163, %r91;
$L__BB1_78:
	.pragma "nounroll";
	ld.f32 	%f296, [%rd225];
	st.global.f32 	[%rd226], %f296;
	add.s64 	%rd226, %rd226, 4;
	add.s64 	%rd225, %rd225, 4;
	add.s32 	%r163, %r163, 1;
	setp.ne.s32 	%p53, %r163, 0;
	@%p53 bra 	$L__BB1_78;
$L__BB1_79:
	{ // callseq 13, 0
	.param .b64 param0;
	st.param.b64 	[param0], %rd174;
	call.uni 
	free, 
	(
	param0
	);
	} // callseq 13
$L__BB1_80:
	ret;

}
	// .globl	_Z19embed_watermark_dwtPfiiif
.visible .entry _Z19embed_watermark_dwtPfiiif(
	.param .u64 .ptr .align 1 _Z19embed_watermark_dwtPfiiif_param_0,
	.param .u32 _Z19embed_watermark_dwtPfiiif_param_1,
	.param .u32 _Z19embed_watermark_dwtPfiiif_param_2,
	.param .u32 _Z19embed_watermark_dwtPfiiif_param_3,
	.param .f32 _Z19embed_watermark_dwtPfiiif_param_4
)
{
	.reg .pred 	%p<3>;
	.reg .b32 	%r<21>;
	.reg .b32 	%f<6>;
	.reg .b64 	%rd<5>;

	ld.param.u64 	%rd1, [_Z19embed_watermark_dwtPfiiif_param_0];
	ld.param.u32 	%r2, [_Z19embed_watermark_dwtPfiiif_param_1];
	ld.param.u32 	%r4, [_Z19embed_watermark_dwtPfiiif_param_2];
	ld.param.u32 	%r3, [_Z19embed_watermark_dwtPfiiif_param_3];
	ld.param.f32 	%f1, [_Z19embed_watermark_dwtPfiiif_param_4];
	mov.u32 	%r5, %ctaid.x;
	mov.u32 	%r6, %ntid.x;
	mov.u32 	%r7, %tid.x;
	mad.lo.s32 	%r1, %r5, %r6, %r7;
	mul.lo.s32 	%r8, %r4, %r2;
	shr.s32 	%r9, %r8, 31;
	shr.u32 	%r10, %r9, 30;
	add.s32 	%r11, %r8, %r10;
	shr.s32 	%r12, %r11, 2;
	setp.ge.s32 	%p1, %r1, %r12;
	@%p1 bra 	$L__BB2_2;
	cvta.to.global.u64 	%rd2, %rd1;
	shr.u32 	%r13, %r2, 31;
	add.s32 	%r14, %r2, %r13;
	shr.s32 	%r15, %r14, 1;
	div.s32 	%r16, %r1, %r15;
	mul.lo.s32 	%r17, %r16, %r15;
	sub.s32 	%r18, %r1, %r17;
	mad.lo.s32 	%r19, %r16, %r2, %r18;
	and.b32  	%r20, %r3, 1;
	setp.eq.b32 	%p2, %r20, 1;
	neg.f32 	%f2, %f1;
	selp.f32 	%f3, %f1, %f2, %p2;
	mul.wide.s32 	%rd3, %r19, 4;
	add.s64 	%rd4, %rd2, %rd3;
	ld.global.f32 	%f4, [%rd4];
	add.f32 	%f5, %f3, %f4;
	st.global.f32 	[%rd4], %f5;
$L__BB2_2:
	ret;

}
	// .globl	_Z21extract_watermark_dwtPfiiS_Pif
.visible .entry _Z21extract_watermark_dwtPfiiS_Pif(
	.param .u64 .ptr .align 1 _Z21extract_watermark_dwtPfiiS_Pif_param_0,
	.param .u32 _Z21extract_watermark_dwtPfiiS_Pif_param_1,
	.param .u32 _Z21extract_watermark_dwtPfiiS_Pif_param_2,
	.param .u64 .ptr .align 1 _Z21extract_watermark_dwtPfiiS_Pif_param_3,
	.param .u64 .ptr .align 1 _Z21extract_watermark_dwtPfiiS_Pif_param_4,
	.param .f32 _Z21extract_watermark_dwtPfiiS_Pif_param_5
)
{
	.reg .pred 	%p<3>;
	.reg .b32 	%r<21>;
	.reg .b32 	%f<3>;
	.reg .b64 	%rd<10>;

	ld.param.u64 	%rd1, [_Z21extract_watermark_dwtPfiiS_Pif_param_0];
	ld.param.u32 	%r2, [_Z21extract_watermark_dwtPfiiS_Pif_param_1];
	ld.param.u32 	%r3, [_Z21extract_watermark_dwtPfiiS_Pif_param_2];
	ld.param.u64 	%rd2, [_Z21extract_watermark_dwtPfiiS_Pif_param_3];
	ld.param.u64 	%rd3, [_Z21extract_watermark_dwtPfiiS_Pif_param_4];
	mov.u32 	%r4, %ctaid.x;
	mov.u32 	%r5, %ntid.x;
	mov.u32 	%r6, %tid.x;
	mad.lo.s32 	%r1, %r4, %r5, %r6;
	mul.lo.s32 	%r7, %r3, %r2;
	shr.s32 	%r8, %r7, 31;
	shr.u32 	%r9, %r8, 30;
	add.s32 	%r10, %r7, %r9;
	shr.s32 	%r11, %r10, 2;
	setp.ge.s32 	%p1, %r1, %r11;
	@%p1 bra 	$L__BB3_2;
	cvta.to.global.u64 	%rd4, %rd1;
	cvta.to.global.u64 	%rd5, %rd2;
	cvta.to.global.u64 	%rd6, %rd3;
	shr.u32 	%r12, %r2, 31;
	add.s32 	%r13, %r2, %r12;
	shr.s32 	%r14, %r13, 1;
	div.s32 	%r15, %r1, %r14;
	mul.lo.s32 	%r16, %r15, %r14;
	sub.s32 	%r17, %r1, %r16;
	mad.lo.s32 	%r18, %r15, %r2, %r17;
	mul.wide.s32 	%rd7, %r18, 4;
	add.s64 	%rd8, %rd4, %rd7;
	ld.global.f32 	%f1, [%rd8];
	add.s64 	%rd9, %rd5, %rd7;
	ld.global.f32 	%f2, [%rd9];
	setp.gt.f32 	%p2, %f1, %f2;
	selp.u32 	%r19, 1, 0, %p2;
	atom.global.add.u32 	%r20, [%rd6], %r19;
$L__BB3_2:
	ret;

}
	// .globl	_Z14uint8_to_floatPhPfi
.visible .entry _Z14uint8_to_floatPhPfi(
	.param .u64 .ptr .align 1 _Z14uint8_to_floatPhPfi_param_0,
	.param .u64 .ptr .align 1 _Z14uint8_to_floatPhPfi_param_1,
	.param .u32 _Z14uint8_to_floatPhPfi_param_2
)
{
	.reg .pred 	%p<2>;
	.reg .b16 	%rs<2>;
	.reg .b32 	%r<6>;
	.reg .b32 	%f<2>;
	.reg .b64 	%rd<9>;

	ld.param.u64 	%rd1, [_Z14uint8_to_floatPhPfi_param_0];
	ld.param.u64 	%rd2, [_Z14uint8_to_floatPhPfi_param_1];
	ld.param.u32 	%r2, [_Z14uint8_to_floatPhPfi_param_2];
	mov.u32 	%r3, %ctaid.x;
	mov.u32 	%r4, %ntid.x;
	mov.u32 	%r5, %tid.x;
	mad.lo.s32 	%r1, %r3, %r4, %r5;
	setp.ge.s32 	%p1, %r1, %r2;
	@%p1 bra 	$L__BB4_2;
	cvta.to.global.u64 	%rd3, %rd1;
	cvta.to.global.u64 	%rd4, %rd2;
	cvt.s64.s32 	%rd5, %r1;
	add.s64 	%rd6, %rd3, %rd5;
	ld.global.u8 	%rs1, [%rd6];
	cvt.rn.f32.u16 	%f1, %rs1;
	mul.wide.s32 	%rd7, %r1, 4;
	add.s64 	%rd8, %rd4, %rd7;
	st.global.f32 	[%rd8], %f1;
$L__BB4_2:
	ret;

}
	// .globl	_Z14float_to_uint8PfPhi
.visible .entry _Z14float_to_uint8PfPhi(
	.param .u64 .ptr .align 1 _Z14float_to_uint8PfPhi_param_0,
	.param .u64 .ptr .align 1 _Z14float_to_uint8PfPhi_param_1,
	.param .u32 _Z14float_to_uint8PfPhi_param_2
)
{
	.reg .pred 	%p<2>;
	.reg .b32 	%r<7>;
	.reg .b32 	%f<4>;
	.reg .b64 	%rd<9>;

	ld.param.u64 	%rd1, [_Z14float_to_uint8PfPhi_param_0];
	ld.param.u64 	%rd2, [_Z14float_to_uint8PfPhi_param_1];
	ld.param.u32 	%r2, [_Z14float_to_uint8PfPhi_param_2];
	mov.u32 	%r3, %ctaid.x;
	mov.u32 	%r4, %ntid.x;
	mov.u32 	%r5, %tid.x;
	mad.lo.s32 	%r1, %r3, %r4, %r5;
	setp.ge.s32 	%p1, %r1, %r2;
	@%p1 bra 	$L__BB5_2;
	cvta.to.global.u64 	%rd3, %rd1;
	cvta.to.global.u64 	%rd4, %rd2;
	cvt.s64.s32 	%rd5, %r1;
	mul.wide.s32 	%rd6, %r1, 4;
	add.s64 	%rd7, %rd3, %rd6;
	ld.global.f32 	%f1, [%rd7];
	min.f32 	%f2, %f1, 0f437F0000;
	max.f32 	%f3, %f2, 0f00000000;
	cvt.rzi.u32.f32 	%r6, %f3;
	add.s64 	%rd8, %rd4, %rd5;
	st.global.u8 	[%rd8], %r6;
$L__BB5_2:
	ret;

}
	// .globl	_Z15watermarkKernelPhiii
.visible .entry _Z15watermarkKernelPhiii(
	.param .u64 .ptr .align 1 _Z15watermarkKernelPhiii_param_0,
	.param .u32 _Z15watermarkKernelPhiii_param_1,
	.param .u32 _Z15watermarkKernelPhiii_param_2,
	.param .u32 _Z15watermarkKernelPhiii_param_3
)
{
	.reg .pred 	%p<2>;
	.reg .b16 	%rs<6>;
	.reg .b32 	%r<9>;
	.reg .b64 	%rd<5>;

	ld.param.u64 	%rd1, [_Z15watermarkKernelPhiii_param_0];
	ld.param.u32 	%r3, [_Z15watermarkKernelPhiii_param_1];
	ld.param.u32 	%r4, [_Z15watermarkKernelPhiii_param_2];
	ld.param.u32 	%r2, [_Z15watermarkKernelPhiii_param_3];
	mov.u32 	%r5, %ctaid.x;
	mov.u32 	%r6, %ntid.x;
	mov.u32 	%r7, %tid.x;
	mad.lo.s32 	%r1, %r5, %r6, %r7;
	mul.lo.s32 	%r8, %r4, %r3;
	setp.ge.s32 	%p1, %r1, %r8;
	@%p1 bra 	$L__BB6_2;
	cvta.to.global.u64 	%rd2, %rd1;
	cvt.s64.s32 	%rd3, %r1;
	add.s64 	%rd4, %rd2, %rd3;
	ld.global.u8 	%rs1, [%rd4];
	and.b16  	%rs2, %rs1, 254;
	cvt.u16.u32 	%rs3, %r2;
	and.b16  	%rs4, %rs3, 1;
	or.b16  	%rs5, %rs2, %rs4;
	st.global.u8 	[%rd4], %rs5;
$L__BB6_2:
	ret;

}
	// .globl	_Z13extractKernelPhiiPi
.visible .entry _Z13extractKernelPhiiPi(
	.param .u64 .ptr .align 1 _Z13extractKernelPhiiPi_param_0,
	.param .u32 _Z13extractKernelPhiiPi_param_1,
	.param .u32 _Z13extractKernelPhiiPi_param_2,
	.param .u64 .ptr .align 1 _Z13extractKernelPhiiPi_param_3
)
{
	.reg .pred 	%p<2>;
	.reg .b32 	%r<11>;
	.reg .b64 	%rd<7>;

	ld.param.u64 	%rd1, [_Z13extractKernelPhiiPi_param_0];
	ld.param.u32 	%r2, [_Z13extractKernelPhiiPi_param_1];
	ld.param.u32 	%r3, [_Z13extractKernelPhiiPi_param_2];
	ld.param.u64 	%rd2, [_Z13extractKernelPhiiPi_param_3];
	mov.u32 	%r4, %ctaid.x;
	mov.u32 	%r5, %ntid.x;
	mov.u32 	%r6, %tid.x;
	mad.lo.s32 	%r1, %r4, %r5, %r6;
	mul.lo.s32 	%r7, %r3, %r2;
	setp.ge.s32 	%p1, %r1, %r7;
	@%p1 bra 	$L__BB7_2;
	cvta.to.global.u64 	%rd3, %rd1;
	cvta.to.global.u64 	%rd4, %rd2;
	cvt.s64.s32 	%rd5, %r1;
	add.s64 	%rd6, %rd3, %rd5;
	ld.global.u8 	%r8, [%rd6];
	and.b32  	%r9, %r8, 1;
	atom.global.add.u32 	%r10, [%rd4], %r9;
$L__BB7_2:
	ret;

}


// ===== COMPILED SASS (sm_100) =====

	.target	sm_100

	.elftype	@"ET_EXEC"


//--------------------- .note.nv.tkinfo           --------------------------
	.section	.note.nv.tkinfo,"",@"SHT_NOTE"
	.sectionflags	@"SHF_NOTE_NV_TKINFO"
	.tkinfo
        /*0018*/ 	.word	0x00000002
        /*0030*/ 	.string	""
        /*0030*/ 	.string	"ptxas"
        /*0030*/ 	.string	"Cuda compilation tools, release 13.0, V13.0.88"
        /*0030*/ 	.string	"Build cuda_13.0.r13.0/compiler.36424714_0"
        /*0030*/ 	.string	"-arch sm_100 -m 64 "



//--------------------- .note.nv.cuinfo           --------------------------
	.section	.note.nv.cuinfo,"",@"SHT_NOTE"
	.sectionflags	@"SHF_NOTE_NV_CUINFO"
        /*0018*/ 	.short	0x0002
        /*001a*/ 	.short	0x0064
        /*001c*/ 	.short	0x0082
	.zero		2


//--------------------- .nv.info                  --------------------------
	.section	.nv.info,"",@"SHT_CUDA_INFO"
	.align	4


	//----- nvinfo : EIATTR_REGCOUNT
	.align		4
        /*0000*/ 	.byte	0x04, 0x2f
        /*0002*/ 	.short	(.L_1 - .L_0)
	.align		4
.L_0:
        /*0004*/ 	.word	index@(_Z20dwt2d_forward_kernelPfii)
        /*0008*/ 	.word	0x00000020


	//----- nvinfo : EIATTR_FRAME_SIZE
	.align		4
.L_1:
        /*000c*/ 	.byte	0x04, 0x11
        /*000e*/ 	.short	(.L_3 - .L_2)
	.align		4
.L_2:
        /*0010*/ 	.word	index@(_Z20dwt2d_forward_kernelPfii)
        /*0014*/ 	.word	0x00000000


	//----- nvinfo : EIATTR_REGCOUNT
	.align		4
.L_3:
        /*0018*/ 	.byte	0x04, 0x2f
        /*001a*/ 	.short	(.L_5 - .L_4)
	.align		4
.L_4:
        /*001c*/ 	.word	index@(_Z20dwt2d_inverse_kernelPfii)
        /*0020*/ 	.word	0x00000020


	//----- nvinfo : EIATTR_FRAME_SIZE
	.align		4
.L_5:
        /*0024*/ 	.byte	0x04, 0x11
        /*0026*/ 	.short	(.L_7 - .L_6)
	.align		4
.L_6:
        /*0028*/ 	.word	index@(_Z20dwt2d_inverse_kernelPfii)
        /*002c*/ 	.word	0x00000000


	//----- nvinfo : EIATTR_REGCOUNT
	.align		4
.L_7:
        /*0030*/ 	.byte	0x04, 0x2f
        /*0032*/ 	.short	(.L_9 - .L_8)
	.align		4
.L_8:
        /*0034*/ 	.word	index@(_Z19embed_watermark_dwtPfiiif)
        /*0038*/ 	.word	0x0000000e


	//----- nvinfo : EIATTR_FRAME_SIZE
	.align		4
.L_9:
        /*003c*/ 	.byte	0x04, 0x11
        /*003e*/ 	.short	(.L_11 - .L_10)
	.align		4
.L_10:
        /*0040*/ 	.word	index@(_Z19embed_watermark_dwtPfiiif)
        /*0044*/ 	.word	0x00000000


	//----- nvinfo : EIATTR_REGCOUNT
	.align		4
.L_11:
        /*0048*/ 	.byte	0x04, 0x2f
        /*004a*/ 	.short	(.L_13 - .L_12)
	.align		4
.L_12:
        /*004c*/ 	.word	index@(_Z21extract_watermark_dwtPfiiS_Pif)
        /*0050*/ 	.word	0x0000000e


	//----- nvinfo : EIATTR_FRAME_SIZE
	.align		4
.L_13:
        /*0054*/ 	.byte	0x04, 0x11
        /*0056*/ 	.short	(.L_15 - .L_14)
	.align		4
.L_14:
        /*0058*/ 	.word	index@(_Z21extract_watermark_dwtPfiiS_Pif)
        /*005c*/ 	.word	0x00000000


	//----- nvinfo : EIATTR_REGCOUNT
	.align		4
.L_15:
        /*0060*/ 	.byte	0x04, 0x2f
        /*0062*/ 	.short	(.L_17 - .L_16)
	.align		4
.L_16:
        /*0064*/ 	.word	index@(_Z14uint8_to_floatPhPfi)
        /*0068*/ 	.word	0x0000000a


	//----- nvinfo : EIATTR_FRAME_SIZE
	.align		4
.L_17:
        /*006c*/ 	.byte	0x04, 0x11
        /*006e*/ 	.short	(.L_19 - .L_18)
	.align		4
.L_18:
        /*0070*/ 	.word	index@(_Z14uint8_to_floatPhPfi)
        /*0074*/ 	.word	0x00000000


	//----- nvinfo : EIATTR_REGCOUNT
	.align		4
.L_19:
        /*0078*/ 	.byte	0x04, 0x2f
        /*007a*/ 	.short	(.L_21 - .L_20)
	.align		4
.L_20:
        /*007c*/ 	.word	index@(_Z14float_to_uint8PfPhi)
        /*0080*/ 	.word	0x0000000a


	//----- nvinfo : EIATTR_FRAME_SIZE
	.align		4
.L_21:
        /*0084*/ 	.byte	0x04, 0x11
        /*0086*/ 	.short	(.L_23 - .L_22)
	.align		4
.L_22:
        /*0088*/ 	.word	index@(_Z14float_to_uint8PfPhi)
        /*008c*/ 	.word	0x00000000


	//----- nvinfo : EIATTR_REGCOUNT
	.align		4
.L_23:
        /*0090*/ 	.byte	0x04, 0x2f
        /*0092*/ 	.short	(.L_25 - .L_24)
	.align		4
.L_24:
        /*0094*/ 	.word	index@(_Z15watermarkKernelPhiii)
        /*0098*/ 	.word	0x00000008


	//----- nvinfo : EIATTR_FRAME_SIZE
	.align		4
.L_25:
        /*009c*/ 	.byte	0x04, 0x11
        /*009e*/ 	.short	(.L_27 - .L_26)
	.align		4
.L_26:
        /*00a0*/ 	.word	index@(_Z15watermarkKernelPhiii)
        /*00a4*/ 	.word	0x00000000


	//----- nvinfo : EIATTR_REGCOUNT
	.align		4
.L_27:
        /*00a8*/ 	.byte	0x04, 0x2f
        /*00aa*/ 	.short	(.L_29 - .L_28)
	.align		4
.L_28:
        /*00ac*/ 	.word	index@(_Z13extractKernelPhiiPi)
        /*00b0*/ 	.word	0x0000000a


	//----- nvinfo : EIATTR_FRAME_SIZE
	.align		4
.L_29:
        /*00b4*/ 	.byte	0x04, 0x11
        /*00b6*/ 	.short	(.L_31 - .L_30)
	.align		4
.L_30:
        /*00b8*/ 	.word	index@(_Z13extractKernelPhiiPi)
        /*00bc*/ 	.word	0x00000000


	//----- nvinfo : EIATTR_MIN_STACK_SIZE
	.align		4
.L_31:
        /*00c0*/ 	.byte	0x04, 0x12
        /*00c2*/ 	.short	(.L_33 - .L_32)
	.align		4
.L_32:
        /*00c4*/ 	.word	index@(_Z13extractKernelPhiiPi)
        /*00c8*/ 	.word	0x00000000


	//----- nvinfo : EIATTR_MIN_STACK_SIZE
	.align		4
.L_33:
        /*00cc*/ 	.byte	0x04, 0x12
        /*00ce*/ 	.short	(.L_35 - .L_34)
	.align		4
.L_34:
        /*00d0*/ 	.word	index@(_Z15watermarkKernelPhiii)
        /*00d4*/ 	.word	0x00000000


	//----- nvinfo : EIATTR_MIN_STACK_SIZE
	.align		4
.L_35:
        /*00d8*/ 	.byte	0x04, 0x12
        /*00da*/ 	.short	(.L_37 - .L_36)
	.align		4
.L_36:
        /*00dc*/ 	.word	index@(_Z14float_to_uint8PfPhi)
        /*00e0*/ 	.word	0x00000000


	//----- nvinfo : EIATTR_MIN_STACK_SIZE
	.align		4
.L_37:
        /*00e4*/ 	.byte	0x04, 0x12
        /*00e6*/ 	.short	(.L_39 - .L_38)
	.align		4
.L_38:
        /*00e8*/ 	.word	index@(_Z14uint8_to_floatPhPfi)
        /*00ec*/ 	.word	0x00000000


	//----- nvinfo : EIATTR_MIN_STACK_SIZE
	.align		4
.L_39:
        /*00f0*/ 	.byte	0x04, 0x12
        /*00f2*/ 	.short	(.L_41 - .L_40)
	.align		4
.L_40:
        /*00f4*/ 	.word	index@(_Z21extract_watermark_dwtPfiiS_Pif)
        /*00f8*/ 	.word	0x00000000


	//----- nvinfo : EIATTR_MIN_STACK_SIZE
	.align		4
.L_41:
        /*00fc*/ 	.byte	0x04, 0x12
        /*00fe*/ 	.short	(.L_43 - .L_42)
	.align		4
.L_42:
        /*0100*/ 	.word	index@(_Z19embed_watermark_dwtPfiiif)
        /*0104*/ 	.word	0x00000000


	//----- nvinfo : EIATTR_MIN_STACK_SIZE
	.align		4
.L_43:
        /*0108*/ 	.byte	0x04, 0x12
        /*010a*/ 	.short	(.L_45 - .L_44)
	.align		4
.L_44:
        /*010c*/ 	.word	index@(_Z20dwt2d_inverse_kernelPfii)
        /*0110*/ 	.word	0x00000000


	//----- nvinfo : EIATTR_MIN_STACK_SIZE
	.align		4
.L_45:
        /*0114*/ 	.byte	0x04, 0x12
        /*0116*/ 	.short	(.L_47 - .L_46)
	.align		4
.L_46:
        /*0118*/ 	.word	index@(_Z20dwt2d_forward_kernelPfii)
        /*011c*/ 	.word	0x00000000
.L_47:


//--------------------- .nv.compat                --------------------------
	.section	.nv.compat,"",@"SHT_CUDA_COMPAT_INFO"
	.align	4
        /*0000*/ 	.byte	0x02, 0x09, 0x00, 0x00, 0x02, 0x02, 0x01, 0x00, 0x02, 0x05, 0x05, 0x00, 0x03, 0x07, 0x01, 0x01
        /*0010*/ 	.byte	0x02, 0x03, 0x00, 0x00, 0x02, 0x06, 0x01, 0x00, 0x04, 0x0b, 0x08, 0x00, 0x09, 0x00, 0x00, 0x00
        /*0020*/ 	.byte	0x00, 0x00, 0x00, 0x00


//--------------------- .nv.info._Z13extractKernelPhiiPi --------------------------
	.section	.nv.info._Z13extractKernelPhiiPi,"",@"SHT_CUDA_INFO"
	.sectionflags	@""
	.align	4


	//----- nvinfo : EIATTR_CUDA_API_VERSION
	.align		4
        /*0000*/ 	.byte	0x04, 0x37
        /*0002*/ 	.short	(.L_49 - .L_48)
.L_48:
        /*0004*/ 	.word	0x00000082


	//----- nvinfo : EIATTR_KPARAM_INFO
	.align		4
.L_49:
        /*0008*/ 	.byte	0x04, 0x17
        /*000a*/ 	.short	(.L_51 - .L_50)
.L_50:
        /*000c*/ 	.word	0x00000000
        /*0010*/ 	.short	0x0003
        /*0012*/ 	.short	0x0010
        /*0014*/ 	.byte	0x00, 0xf5, 0x21, 0x00


	//----- nvinfo : EIATTR_KPARAM_INFO
	.align		4
.L_51:
        /*0018*/ 	.byte	0x04, 0x17
        /*001a*/ 	.short	(.L_53 - .L_52)
.L_52:
        /*001c*/ 	.word	0x00000000
        /*0020*/ 	.short	0x0002
        /*0022*/ 	.short	0x000c
        /*0024*/ 	.byte	0x00, 0xf0, 0x11, 0x00


	//----- nvinfo : EIATTR_KPARAM_INFO
	.align		4
.L_53:
        /*0028*/ 	.byte	0x04, 0x17
        /*002a*/ 	.short	(.L_55 - .L_54)
.L_54:
        /*002c*/ 	.word	0x00000000
        /*0030*/ 	.short	0x0001
        /*0032*/ 	.short	0x0008
        /*0034*/ 	.byte	0x00, 0xf0, 0x11, 0x00


	//----- nvinfo : EIATTR_KPARAM_INFO
	.align		4
.L_55:
        /*0038*/ 	.byte	0x04, 0x17
        /*003a*/ 	.short	(.L_57 - .L_56)
.L_56:
        /*003c*/ 	.word	0x00000000
        /*0040*/ 	.short	0x0000
        /*0042*/ 	.short	0x0000
        /*0044*/ 	.byte	0x00, 0xf5, 0x21, 0x00


	//----- nvinfo : EIATTR_SPARSE_MMA_MASK
	.align		4
.L_57:
        /*0048*/ 	.byte	0x03, 0x50
        /*004a*/ 	.short	0x0000


	//----- nvinfo : EIATTR_MAXREG_COUNT
	.align		4
        /*004c*/ 	.byte	0x03, 0x1b
        /*004e*/ 	.short	0x00ff


	//----- nvinfo : EIATTR_MERCURY_ISA_VERSION
	.align		4
        /*0050*/ 	.byte	0x03, 0x5f
        /*0052*/ 	.short	0x0101


	//----- nvinfo : EIATTR_INT_WARP_WIDE_INSTR_OFFSETS
	.align		4
        /*0054*/ 	.byte	0x04, 0x31
        /*0056*/ 	.short	(.L_59 - .L_58)


	//   ....[0]....
.L_58:
        /*0058*/ 	.word	0x000000f0


	//   ....[1]....
        /*005c*/ 	.word	0x00000140


	//----- nvinfo : EIATTR_VRC_CTA_INIT_COUNT
	.align		4
.L_59:
        /*0060*/ 	.byte	0x02, 0x4a
	.zero		1
	.zero		1


	//----- nvinfo : EIATTR_EXIT_INSTR_OFFSETS
	.align		4
        /*0064*/ 	.byte	0x04, 0x1c
        /*0066*/ 	.short	(.L_61 - .L_60)


	//   ....[0]....
.L_60:
        /*0068*/ 	.word	0x00000080


	//   ....[1]....
        /*006c*/ 	.word	0x00000170


	//----- nvinfo : EIATTR_CBANK_PARAM_SIZE
	.align		4
.L_61:
        /*0070*/ 	.byte	0x03, 0x19
        /*0072*/ 	.short	0x0018


	//----- nvinfo : EIATTR_PARAM_CBANK
	.align		4
        /*0074*/ 	.byte	0x04, 0x0a
        /*0076*/ 	.short	(.L_63 - .L_62)
	.align		4
.L_62:
        /*0078*/ 	.word	index@(.nv.constant0._Z13extractKernelPhiiPi)
        /*007c*/ 	.short	0x0380
        /*007e*/ 	.short	0x0018


	//----- nvinfo : EIATTR_SW_WAR
	.align		4
.L_63:
        /*0080*/ 	.byte	0x04, 0x36
        /*0082*/ 	.short	(.L_65 - .L_64)
.L_64:
        /*0084*/ 	.word	0x00000008
.L_65:


//--------------------- .nv.info._Z15watermarkKernelPhiii --------------------------
	.section	.nv.info._Z15watermarkKernelPhiii,"",@"SHT_CUDA_INFO"
	.sectionflags	@""
	.align	4


	//----- nvinfo : EIATTR_CUDA_API_VERSION
	.align		4
        /*0000*/ 	.byte	0x04, 0x37
        /*0002*/ 	.short	(.L_67 - .L_66)
.L_66:
        /*0004*/ 	.word	0x00000082


	//----- nvinfo : EIATTR_KPARAM_INFO
	.align		4
.L_67:
        /*0008*/ 	.byte	0x04, 0x17
        /*000a*/ 	.short	(.L_69 - .L_68)
.L_68:
        /*000c*/ 	.word	0x00000000
        /*0010*/ 	.short	0x0003
        /*0012*/ 	.short	0x0010
        /*0014*/ 	.byte	0x00, 0xf0, 0x11, 0x00


	//----- nvinfo : EIATTR_KPARAM_INFO
	.align		4
.L_69:
        /*0018*/ 	.byte	0x04, 0x17
        /*001a*/ 	.short	(.L_71 - .L_70)
.L_70:
        /*001c*/ 	.word	0x00000000
        /*0020*/ 	.short	0x0002
        /*0022*/ 	.short	0x000c
        /*0024*/ 	.byte	0x00, 0xf0, 0x11, 0x00


	//----- nvinfo : EIATTR_KPARAM_INFO
	.align		4
.L_71:
        /*0028*/ 	.byte	0x04, 0x17
        /*002a*/ 	.short	(.L_73 - .L_72)
.L_72:
        /*002c*/ 	.word	0x00000000
        /*0030*/ 	.short	0x0001
        /*0032*/ 	.short	0x0008
        /*0034*/ 	.byte	0x00, 0xf0, 0x11, 0x00


	//----- nvinfo : EIATTR_KPARAM_INFO
	.align		4
.L_73:
        /*0038*/ 	.byte	0x04, 0x17
        /*003a*/ 	.short	(.L_75 - .L_74)
.L_74:
        /*003c*/ 	.word	0x00000000
        /*0040*/ 	.short	0x0000
        /*0042*/ 	.short	0x0000
        /*0044*/ 	.byte	0x00, 0xf5, 0x21, 0x00


	//----- nvinfo : EIATTR_SPARSE_MMA_MASK
	.align		4
.L_75:
        /*0048*/ 	.byte	0x03, 0x50
        /*004a*/ 	.short	0x0000


	//----- nvinfo : EIATTR_MAXREG_COUNT
	.align		4
        /*004c*/ 	.byte	0x03, 0x1b
        /*004e*/ 	.short	0x00ff


	//----- nvinfo : EIATTR_MERCURY_ISA_VERSION
	.align		4
        /*0050*/ 	.byte	0x03, 0x5f
        /*0052*/ 	.short	0x0101


	//----- nvinfo : EIATTR_VRC_CTA_INIT_COUNT
	.align		4
        /*0054*/ 	.byte	0x02, 0x4a
	.zero		1
	.zero		1


	//----- nvinfo : EIATTR_EXIT_INSTR_OFFSETS
	.align		4
        /*0058*/ 	.byte	0x04, 0x1c
        /*005a*/ 	.short	(.L_77 - .L_76)


	//   ....[0]....
.L_76:
        /*005c*/ 	.word	0x00000080


	//   ....[1]....
        /*0060*/ 	.word	0x00000120


	//----- nvinfo : EIATTR_CBANK_PARAM_SIZE
	.align		4
.L_77:
        /*0064*/ 	.byte	0x03, 0x19
        /*0066*/ 	.short	0x0014


	//----- nvinfo : EIATTR_PARAM_CBANK
	.align		4
        /*0068*/ 	.byte	0x04, 0x0a
        /*006a*/ 	.short	(.L_79 - .L_78)
	.align		4
.L_78:
        /*006c*/ 	.word	index@(.nv.constant0._Z15watermarkKernelPhiii)
        /*0070*/ 	.short	0x0380
        /*0072*/ 	.short	0x0014


	//----- nvinfo : EIATTR_SW_WAR
	.align		4
.L_79:
        /*0074*/ 	.byte	0x04, 0x36
        /*0076*/ 	.short	(.L_81 - .L_80)
.L_80:
        /*0078*/ 	.word	0x00000008
.L_81:


//--------------------- .nv.info._Z14float_to_uint8PfPhi --------------------------
	.section	.nv.info._Z14float_to_uint8PfPhi,"",@"SHT_CUDA_INFO"
	.sectionflags	@""
	.align	4


	//----- nvinfo : EIATTR_CUDA_API_VERSION
	.align		4
        /*0000*/ 	.byte	0x04, 0x37
        /*0002*/ 	.short	(.L_83 - .L_82)
.L_82:
        /*0004*/ 	.word	0x00000082


	//----- nvinfo : EIATTR_KPARAM_INFO
	.align		4
.L_83:
        /*0008*/ 	.byte	0x04, 0x17
        /*000a*/ 	.short	(.L_85 - .L_84)
.L_84:
        /*000c*/ 	.word	0x00000000
        /*0010*/ 	.short	0x0002
        /*0012*/ 	.short	0x0010
        /*0014*/ 	.byte	0x00, 0xf0, 0x11, 0x00


	//----- nvinfo : EIATTR_KPARAM_INFO
	.align		4
.L_85:
        /*0018*/ 	.byte	0x04, 0x17
        /*001a*/ 	.short	(.L_87 - .L_86)
.L_86:
        /*001c*/ 	.word	0x00000000
        /*0020*/ 	.short	0x0001
        /*0022*/ 	.short	0x0008
        /*0024*/ 	.byte	0x00, 0xf5, 0x21, 0x00


	//----- nvinfo : EIATTR_KPARAM_INFO
	.align		4
.L_87:
        /*0028*/ 	.byte	0x04, 0x17
        /*002a*/ 	.short	(.L_89 - .L_88)
.L_88:
        /*002c*/ 	.word	0x00000000
        /*0030*/ 	.short	0x0000
        /*0032*/ 	.short	0x0000
        /*0034*/ 	.byte	0x00, 0xf5, 0x21, 0x00


	//----- nvinfo : EIATTR_SPARSE_MMA_MASK
	.align		4
.L_89:
        /*0038*/ 	.byte	0x03, 0x50
        /*003a*/ 	.short	0x0000


	//----- nvinfo : EIATTR_MAXREG_COUNT
	.align		4
        /*003c*/ 	.byte	0x03, 0x1b
        /*003e*/ 	.short	0x00ff


	//----- nvinfo : EIATTR_MERCURY_ISA_VERSION
	.align		4
        /*0040*/ 	.byte	0x03, 0x5f
        /*0042*/ 	.short	0x0101


	//----- nvinfo : EIATTR_VRC_CTA_INIT_COUNT
	.align		4
        /*0044*/ 	.byte	0x02, 0x4a
	.zero		1
	.zero		1


	//----- nvinfo : EIATTR_EXIT_INSTR_OFFSETS
	.align		4
        /*0048*/ 	.byte	0x04, 0x1c
        /*004a*/ 	.short	(.L_91 - .L_90)


	//   ....[0]....
.L_90:
        /*004c*/ 	.word	0x00000070


	//   ....[1]....
        /*0050*/ 	.word	0x00000130


	//----- nvinfo : EIATTR_CBANK_PARAM_SIZE
	.align		4
.L_91:
        /*0054*/ 	.byte	0x03, 0x19
        /*0056*/ 	.short	0x0014


	//----- nvinfo : EIATTR_PARAM_CBANK
	.align		4
        /*0058*/ 	.byte	0x04, 0x0a
        /*005a*/ 	.short	(.L_93 - .L_92)
	.align		4
.L_92:
        /*005c*/ 	.word	index@(.nv.constant0._Z14float_to_uint8PfPhi)
        /*0060*/ 	.short	0x0380
        /*0062*/ 	.short	0x0014


	//----- nvinfo : EIATTR_SW_WAR
	.align		4
.L_93:
        /*0064*/ 	.byte	0x04, 0x36
        /*0066*/ 	.short	(.L_95 - .L_94)
.L_94:
        /*0068*/ 	.word	0x00000008
.L_95:


//--------------------- .nv.info._Z14uint8_to_floatPhPfi --------------------------
	.section	.nv.info._Z14uint8_to_floatPhPfi,"",@"SHT_CUDA_INFO"
	.sectionflags	@""
	.align	4


	//----- nvinfo : EIATTR_CUDA_API_VERSION
	.align		4
        /*0000*/ 	.byte	0x04, 0x37
        /*0002*/ 	.short	(.L_97 - .L_96)
.L_96:
        /*0004*/ 	.word	0x00000082


	//----- nvinfo : EIATTR_KPARAM_INFO
	.align		4
.L_97:
        /*0008*/ 	.byte	0x04, 0x17
        /*000a*/ 	.short	(.L_99 - .L_98)
.L_98:
        /*000c*/ 	.word	0x00000000
        /*0010*/ 	.short	0x0002
        /*0012*/ 	.short	0x0010
        /*0014*/ 	.byte	0x00, 0xf0, 0x11, 0x00


	//----- nvinfo : EIATTR_KPARAM_INFO
	.align		4
.L_99:
        /*0018*/ 	.byte	0x04, 0x17
        /*001a*/ 	.short	(.L_101 - .L_100)
.L_100:
        /*001c*/ 	.word	0x00000000
        /*0020*/ 	.short	0x0001
        /*0022*/ 	.short	0x0008
        /*0024*/ 	.byte	0x00, 0xf5, 0x21, 0x00


	//----- nvinfo : EIATTR_KPARAM_INFO
	.align		4
.L_101:
        /*0028*/ 	.byte	0x04, 0x17
        /*002a*/ 	.short	(.L_103 - .L_102)
.L_102:
        /*002c*/ 	.word	0x00000000
        /*0030*/ 	.short	0x0000
        /*0032*/ 	.short	0x0000
        /*0034*/ 	.byte	0x00, 0xf5, 0x21, 0x00


	//----- nvinfo : EIATTR_SPARSE_MMA_MASK
	.align		4
.L_103:
        /*0038*/ 	.byte	0x03, 0x50
        /*003a*/ 	.short	0x0000


	//----- nvinfo : EIATTR_MAXREG_COUNT
	.align		4
        /*003c*/ 	.byte	0x03, 0x1b
        /*003e*/ 	.short	0x00ff


	//----- nvinfo : EIATTR_MERCURY_ISA_VERSION
	.align		4
        /*0040*/ 	.byte	0x03, 0x5f
        /*0042*/ 	.short	0x0101


	//----- nvinfo : EIATTR_VRC_CTA_INIT_COUNT
	.align		4
        /*0044*/ 	.byte	0x02, 0x4a
	.zero		1
	.zero		1


	//----- nvinfo : EIATTR_EXIT_INSTR_OFFSETS
	.align		4
        /*0048*/ 	.byte	0x04, 0x1c
        /*004a*/ 	.short	(.L_105 - .L_104)


	//   ....[0]....
.L_104:
        /*004c*/ 	.word	0x00000070


	//   ....[1]....
        /*0050*/ 	.word	0x00000110


	//----- nvinfo : EIATTR_CBANK_PARAM_SIZE
	.align		4
.L_105:
        /*0054*/ 	.byte	0x03, 0x19
        /*0056*/ 	.short	0x0014


	//----- nvinfo : EIATTR_PARAM_CBANK
	.align		4
        /*0058*/ 	.byte	0x04, 0x0a
        /*005a*/ 	.short	(.L_107 - .L_106)
	.align		4
.L_106:
        /*005c*/ 	.word	index@(.nv.constant0._Z14uint8_to_floatPhPfi)
        /*0060*/ 	.short	0x0380
        /*0062*/ 	.short	0x0014


	//----- nvinfo : EIATTR_SW_WAR
	.align		4
.L_107:
        /*0064*/ 	.byte	0x04, 0x36
        /*0066*/ 	.short	(.L_109 - .L_108)
.L_108:
        /*0068*/ 	.word	0x00000008
.L_109:


//--------------------- .nv.info._Z21extract_watermark_dwtPfiiS_Pif --------------------------
	.section	.nv.info._Z21extract_watermark_dwtPfiiS_Pif,"",@"SHT_CUDA_INFO"
	.sectionflags	@""
	.align	4


	//----- nvinfo : EIATTR_CUDA_API_VERSION
	.align		4
        /*0000*/ 	.byte	0x04, 0x37
        /*0002*/ 	.short	(.L_111 - .L_110)
.L_110:
        /*0004*/ 	.word	0x00000082


	//----- nvinfo : EIATTR_KPARAM_INFO
	.align		4
.L_111:
        /*0008*/ 	.byte	0x04, 0x17
        /*000a*/ 	.short	(.L_113 - .L_112)
.L_112:
        /*000c*/ 	.word	0x00000000
        /*0010*/ 	.short	0x0005
        /*0012*/ 	.short	0x0020
        /*0014*/ 	.byte	0x00, 0xf0, 0x11, 0x00


	//----- nvinfo : EIATTR_KPARAM_INFO
	.align		4
.L_113:
        /*0018*/ 	.byte	0x04, 0x17
        /*001a*/ 	.short	(.L_115 - .L_114)
.L_114:
        /*001c*/ 	.word	0x00000000
        /*0020*/ 	.short	0x0004
        /*0022*/ 	.short	0x0018
        /*0024*/ 	.byte	0x00, 0xf5, 0x21, 0x00


	//----- nvinfo : EIATTR_KPARAM_INFO
	.align		4
.L_115:
        /*0028*/ 	.byte	0x04, 0x17
        /*002a*/ 	.short	(.L_117 - .L_116)
.L_116:
        /*002c*/ 	.word	0x00000000
        /*0030*/ 	.short	0x0003
        /*0032*/ 	.short	0x0010
        /*0034*/ 	.byte	0x00, 0xf5, 0x21, 0x00


	//----- nvinfo : EIATTR_KPARAM_INFO
	.align		4
.L_117:
        /*0038*/ 	.byte	0x04, 0x17
        /*003a*/ 	.short	(.L_119 - .L_118)
.L_118:
        /*003c*/ 	.word	0x00000000
        /*0040*/ 	.short	0x0002
        /*0042*/ 	.short	0x000c
        /*0044*/ 	.byte	0x00, 0xf0, 0x11, 0x00


	//----- nvinfo : EIATTR_KPARAM_INFO
	.align		4
.L_119:
        /*0048*/ 	.byte	0x04, 0x17
        /*004a*/ 	.short	(.L_121 - .L_120)
.L_120:
        /*004c*/ 	.word	0x00000000
        /*0050*/ 	.short	0x0001
        /*0052*/ 	.short	0x0008
        /*0054*/ 	.byte	0x00, 0xf0, 0x11, 0x00


	//----- nvinfo : EIATTR_KPARAM_INFO
	.align		4
.L_121:
        /*0058*/ 	.byte	0x04, 0x17
        /*005a*/ 	.short	(.L_123 - .L_122)
.L_122:
        /*005c*/ 	.word	0x00000000
        /*0060*/ 	.short	0x0000
        /*0062*/ 	.short	0x0000
        /*0064*/ 	.byte	0x00, 0xf5, 0x21, 0x00


	//----- nvinfo : EIATTR_SPARSE_MMA_MASK
	.align		4
.L_123:
        /*0068*/ 	.byte	0x03, 0x50
        /*006a*/ 	.short	0x0000


	//----- nvinfo : EIATTR_MAXREG_COUNT
	.align		4
        /*006c*/ 	.byte	0x03, 0x1b
        /*006e*/ 	.short	0x00ff


	//----- nvinfo : EIATTR_MERCURY_ISA_VERSION
	.align		4
        /*0070*/ 	.byte	0x03, 0x5f
        /*0072*/ 	.short	0x0101


	//----- nvinfo : EIATTR_INT_WARP_WIDE_INSTR_OFFSETS
	.align		4
        /*0074*/ 	.byte	0x04, 0x31
        /*0076*/ 	.short	(.L_125 - .L_124)


	//   ....[0]....
.L_124:
        /*0078*/ 	.word	0x00000330


	//   ....[1]....
        /*007c*/ 	.word	0x00000390


	//----- nvinfo : EIATTR_VRC_CTA_INIT_COUNT
	.align		4
.L_125:
        /*0080*/ 	.byte	0x02, 0x4a
	.zero		1
	.zero		1


	//----- nvinfo : EIATTR_EXIT_INSTR_OFFSETS
	.align		4
        /*0084*/ 	.byte	0x04, 0x1c
        /*0086*/ 	.short	(.L_127 - .L_126)


	//   ....[0]....
.L_126:
        /*0088*/ 	.word	0x000000b0


	//   ....[1]....
        /*008c*/ 	.word	0x000003c0


	//----- nvinfo : EIATTR_CBANK_PARAM_SIZE
	.align		4
.L_127:
        /*0090*/ 	.byte	0x03, 0x19
        /*0092*/ 	.short	0x0024


	//----- nvinfo : EIATTR_PARAM_CBANK
	.align		4
        /*0094*/ 	.byte	0x04, 0x0a
        /*0096*/ 	.short	(.L_129 - .L_128)
	.align		4
.L_128:
        /*0098*/ 	.word	index@(.nv.constant0._Z21extract_watermark_dwtPfiiS_Pif)
        /*009c*/ 	.short	0x0380
        /*009e*/ 	.short	0x0024


	//----- nvinfo : EIATTR_SW_WAR
	.align		4
.L_129:
        /*00a0*/ 	.byte	0x04, 0x36
        /*00a2*/ 	.short	(.L_131 - .L_130)
.L_130:
        /*00a4*/ 	.word	0x00000008
.L_131:


//--------------------- .nv.info._Z19embed_watermark_dwtPfiiif --------------------------
	.section	.nv.info._Z19embed_watermark_dwtPfiiif,"",@"SHT_CUDA_INFO"
	.sectionflags	@""
	.align	4


	//----- nvinfo : EIATTR_CUDA_API_VERSION
	.align		4
        /*0000*/ 	.byte	0x04, 0x37
        /*0002*/ 	.short	(.L_133 - .L_132)
.L_132:
        /*0004*/ 	.word	0x00000082


	//----- nvinfo : EIATTR_KPARAM_INFO
	.align		4
.L_133:
        /*0008*/ 	.byte	0x04, 0x17
        /*000a*/ 	.short	(.L_135 - .L_134)
.L_134:
        /*000c*/ 	.word	0x00000000
        /*0010*/ 	.short	0x0004
        /*0012*/ 	.short	0x0014
        /*0014*/ 	.byte	0x00, 0xf0, 0x11, 0x00


	//----- nvinfo : EIATTR_KPARAM_INFO
	.align		4
.L_135:
        /*0018*/ 	.byte	0x04, 0x17
        /*001a*/ 	.short	(.L_137 - .L_136)
.L_136:
        /*001c*/ 	.word	0x00000000
        /*0020*/ 	.short	0x0003
        /*0022*/ 	.short	0x0010
        /*0024*/ 	.byte	0x00, 0xf0, 0x11, 0x00


	//----- nvinfo : EIATTR_KPARAM_INFO
	.align		4
.L_137:
        /*0028*/ 	.byte	0x04, 0x17
        /*002a*/ 	.short	(.L_139 - .L_138)
.L_138:
        /*002c*/ 	.word	0x00000000
        /*0030*/ 	.short	0x0002
        /*0032*/ 	.short	0x000c
        /*0034*/ 	.byte	0x00, 0xf0, 0x11, 0x00


	//----- nvinfo : EIATTR_KPARAM_INFO
	.align		4
.L_139:
        /*0038*/ 	.byte	0x04, 0x17
        /*003a*/ 	.short	(.L_141 - .L_140)
.L_140:
        /*003c*/ 	.word	0x00000000
        /*0040*/ 	.short	0x0001
        /*0042*/ 	.short	0x0008
        /*0044*/ 	.byte	0x00, 0xf0, 0x11, 0x00


	//----- nvinfo : EIATTR_KPARAM_INFO
	.align		4
.L_141:
        /*0048*/ 	.byte	0x04, 0x17
        /*004a*/ 	.short	(.L_143 - .L_142)
.L_142:
        /*004c*/ 	.word	0x00000000
        /*0050*/ 	.short	0x0000
        /*0052*/ 	.short	0x0000
        /*0054*/ 	.byte	0x00, 0xf5, 0x21, 0x00


	//----- nvinfo : EIATTR_SPARSE_MMA_MASK
	.align		4
.L_143:
        /*0058*/ 	.byte	0x03, 0x50
        /*005a*/ 	.short	0x0000


	//----- nvinfo : EIATTR_MAXREG_COUNT
	.align		4
        /*005c*/ 	.byte	0x03, 0x1b
        /*005e*/ 	.short	0x00ff


	//----- nvinfo : EIATTR_MERCURY_ISA_VERSION
	.align		4
        /*0060*/ 	.byte	0x03, 0x5f
        /*0062*/ 	.short	0x0101


	//----- nvinfo : EIATTR_VRC_CTA_INIT_COUNT
	.align		4
        /*0064*/ 	.byte	0x02, 0x4a
	.zero		1
	.zero		1


	//----- nvinfo : EIATTR_EXIT_INSTR_OFFSETS
	.align		4
        /*0068*/ 	.byte	0x04, 0x1c
        /*006a*/ 	.short	(.L_145 - .L_144)


	//   ....[0]....
.L_144:
        /*006c*/ 	.word	0x000000b0


	//   ....[1]....
        /*0070*/ 	.word	0x00000350


	//----- nvinfo : EIATTR_CBANK_PARAM_SIZE
	.align		4
.L_145:
        /*0074*/ 	.byte	0x03, 0x19
        /*0076*/ 	.short	0x0018


	//----- nvinfo : EIATTR_PARAM_CBANK
	.align		4
        /*0078*/ 	.byte	0x04, 0x0a
        /*007a*/ 	.short	(.L_147 - .L_146)
	.align		4
.L_146:
        /*007c*/ 	.word	index@(.nv.constant0._Z19embed_watermark_dwtPfiiif)
        /*0080*/ 	.short	0x0380
        /*0082*/ 	.short	0x0018


	//----- nvinfo : EIATTR_SW_WAR
	.align		4
.L_147:
        /*0084*/ 	.byte	0x04, 0x36
        /*0086*/ 	.short	(.L_149 - .L_148)
.L_148:
        /*0088*/ 	.word	0x00000008
.L_149:


//--------------------- .nv.info._Z20dwt2d_inverse_kernelPfii --------------------------
	.section	.nv.info._Z20dwt2d_inverse_kernelPfii,"",@"SHT_CUDA_INFO"
	.sectionflags	@""
	.align	4


	//----- nvinfo : EIATTR_CUDA_API_VERSION
	.align		4
        /*0000*/ 	.byte	0x04, 0x37
        /*0002*/ 	.short	(.L_151 - .L_150)
.L_150:
        /*0004*/ 	.word	0x00000082


	//----- nvinfo : EIATTR_KPARAM_INFO
	.align		4
.L_151:
        /*0008*/ 	.byte	0x04, 0x17
        /*000a*/ 	.short	(.L_153 - .L_152)
.L_152:
        /*000c*/ 	.word	0x00000000
        /*0010*/ 	.short	0x0002
        /*0012*/ 	.short	0x000c
        /*0014*/ 	.byte	0x00, 0xf0, 0x11, 0x00


	//----- nvinfo : EIATTR_KPARAM_INFO
	.align		4
.L_153:
        /*0018*/ 	.byte	0x04, 0x17
        /*001a*/ 	.short	(.L_155 - .L_154)
.L_154:
        /*001c*/ 	.word	0x00000000
        /*0020*/ 	.short	0x0001
        /*0022*/ 	.short	0x0008
        /*0024*/ 	.byte	0x00, 0xf0, 0x11, 0x00


	//----- nvinfo : EIATTR_KPARAM_INFO
	.align		4
.L_155:
        /*0028*/ 	.byte	0x04, 0x17
        /*002a*/ 	.short	(.L_157 - .L_156)
.L_156:
        /*002c*/ 	.word	0x00000000
        /*0030*/ 	.short	0x0000
        /*0032*/ 	.short	0x0000
        /*0034*/ 	.byte	0x00, 0xf5, 0x21, 0x00


	//----- nvinfo : EIATTR_SPARSE_MMA_MASK
	.align		4
.L_157:
        /*0038*/ 	.byte	0x03, 0x50
        /*003a*/ 	.short	0x0000


	//----- nvinfo : EIATTR_MAXREG_COUNT
	.align		4
        /*003c*/ 	.byte	0x03, 0x1b
        /*003e*/ 	.short	0x00ff


	//----- nvinfo : EIATTR_NUM_BARRIERS
	.align		4
        /*0040*/ 	.byte	0x02, 0x4c
        /*0042*/ 	.byte	0x01
	.zero		1


	//----- nvinfo : EIATTR_EXTERNS
	.align		4
        /*0044*/ 	.byte	0x04, 0x0f
        /*0046*/ 	.short	(.L_159 - .L_158)


	//   ....[0]....
	.align		4
.L_158:
        /*0048*/ 	.word	index@(malloc)


	//   ....[1]....
	.align		4
        /*004c*/ 	.word	index@(free)


	//----- nvinfo : EIATTR_MERCURY_ISA_VERSION
	.align		4
.L_159:
        /*0050*/ 	.byte	0x03, 0x5f
        /*0052*/ 	.short	0x0101


	//----- nvinfo : EIATTR_VRC_CTA_INIT_COUNT
	.align		4
        /*0054*/ 	.byte	0x02, 0x4a
	.zero		1
	.zero		1


	//----- nvinfo : EIATTR_SYSCALL_OFFSETS
	.align		4
        /*0058*/ 	.byte	0x04, 0x46
        /*005a*/ 	.short	(.L_161 - .L_160)


	//   ....[0]....
.L_160:
        /*005c*/ 	.word	0x00000100


	//   ....[1]....
        /*0060*/ 	.word	0x00000ae0


	//   ....[2]....
        /*0064*/ 	.word	0x00001db0


	//   ....[3]....
        /*0068*/ 	.word	0x000027d0


	//   ....[4]....
        /*006c*/ 	.word	0x00002830


	//   ....[5]....
        /*0070*/ 	.word	0x000029b0


	//   ....[6]....
        /*0074*/ 	.word	0x00003cb0


	//----- nvinfo : EIATTR_EXIT_INSTR_OFFSETS
	.align		4
.L_161:
        /*0078*/ 	.byte	0x04, 0x1c
        /*007a*/ 	.short	(.L_163 - .L_162)


	//   ....[0]....
.L_162:
        /*007c*/ 	.word	0x000028c0


	//   ....[1]....
        /*0080*/ 	.word	0x00003cc0


	//----- nvinfo : EIATTR_CRS_STACK_SIZE
	.align		4
.L_163:
        /*0084*/ 	.byte	0x04, 0x1e
        /*0086*/ 	.short	(.L_165 - .L_164)
.L_164:
        /*0088*/ 	.word	0x00000000


	//----- nvinfo : EIATTR_CBANK_PARAM_SIZE
	.align		4
.L_165:
        /*008c*/ 	.byte	0x03, 0x19
        /*008e*/ 	.short	0x0010


	//----- nvinfo : EIATTR_PARAM_CBANK
	.align		4
        /*0090*/ 	.byte	0x04, 0x0a
        /*0092*/ 	.short	(.L_167 - .L_166)
	.align		4
.L_166:
        /*0094*/ 	.word	index@(.nv.constant0._Z20dwt2d_inverse_kernelPfii)
        /*0098*/ 	.short	0x0380
        /*009a*/ 	.short	0x0010


	//----- nvinfo : EIATTR_SW_WAR
	.align		4
.L_167:
        /*009c*/ 	.byte	0x04, 0x36
        /*009e*/ 	.short	(.L_169 - .L_168)
.L_168:
        /*00a0*/ 	.word	0x00000008
.L_169:


//--------------------- .nv.info._Z20dwt2d_forward_kernelPfii --------------------------
	.section	.nv.info._Z20dwt2d_forward_kernelPfii,"",@"SHT_CUDA_INFO"
	.sectionflags	@""
	.align	4


	//----- nvinfo : EIATTR_CUDA_API_VERSION
	.align		4
        /*0000*/ 	.byte	0x04, 0x37
        /*0002*/ 	.short	(.L_171 - .L_170)
.L_170:
        /*0004*/ 	.word	0x00000082


	//----- nvinfo : EIATTR_KPARAM_INFO
	.align		4
.L_171:
        /*0008*/ 	.byte	0x04, 0x17
        /*000a*/ 	.short	(.L_173 - .L_172)
.L_172:
        /*000c*/ 	.word	0x00000000
        /*0010*/ 	.short	0x0002
        /*0012*/ 	.short	0x000c
        /*0014*/ 	.byte	0x00, 0xf0, 0x11, 0x00


	//----- nvinfo : EIATTR_KPARAM_INFO
	.align		4
.L_173:
        /*0018*/ 	.byte	0x04, 0x17
        /*001a*/ 	.short	(.L_175 - .L_174)
.L_174:
        /*001c*/ 	.word	0x00000000
        /*0020*/ 	.short	0x0001
        /*0022*/ 	.short	0x0008
        /*0024*/ 	.byte	0x00, 0xf0, 0x11, 0x00


	//----- nvinfo : EIATTR_KPARAM_INFO
	.align		4
.L_175:
        /*0028*/ 	.byte	0x04, 0x17
        /*002a*/ 	.short	(.L_177 - .L_176)
.L_176:
        /*002c*/ 	.word	0x00000000
        /*0030*/ 	.short	0x0000
        /*0032*/ 	.short	0x0000
        /*0034*/ 	.byte	0x00, 0xf5, 0x21, 0x00


	//----- nvinfo : EIATTR_SPARSE_MMA_MASK
	.align		4
.L_177:
        /*0038*/ 	.byte	0x03, 0x50
        /*003a*/ 	.short	0x0000


	//----- nvinfo : EIATTR_MAXREG_COUNT
	.align		4
        /*003c*/ 	.byte	0x03, 0x1b
        /*003e*/ 	.short	0x00ff


	//----- nvinfo : EIATTR_NUM_BARRIERS
	.align		4
        /*0040*/ 	.byte	0x02, 0x4c
        /*0042*/ 	.byte	0x01
	.zero		1


	//----- nvinfo : EIATTR_EXTERNS
	.align		4
        /*0044*/ 	.byte	0x04, 0x0f
        /*0046*/ 	.short	(.L_179 - .L_178)


	//   ....[0]....
	.align		4
.L_178:
        /*0048*/ 	.word	index@(malloc)


	//   ....[1]....
	.align		4
        /*004c*/ 	.word	index@(free)


	//----- nvinfo : EIATTR_MERCURY_ISA_VERSION
	.align		4
.L_179:
        /*0050*/ 	.byte	0x03, 0x5f
        /*0052*/ 	.short	0x0101


	//----- nvinfo : EIATTR_VRC_CTA_INIT_COUNT
	.align		4
        /*0054*/ 	.byte	0x02, 0x4a
	.zero		1
	.zero		1


	//----- nvinfo : EIATTR_SYSCALL_OFFSETS
	.align		4
        /*0058*/ 	.byte	0x04, 0x46
        /*005a*/ 	.short	(.L_181 - .L_180)


	//   ....[0]....
.L_180:
        /*005c*/ 	.word	0x00000160


	//   ....[1]....
        /*0060*/ 	.word	0x00001640


	//   ....[2]....
        /*0064*/ 	.word	0x00001780


	//   ....[3]....
        /*0068*/ 	.word	0x00002180


	//   ....[4]....
        /*006c*/ 	.word	0x00003640


	//   ....[5]....
        /*0070*/ 	.word	0x00004060


	//   ....[6]....
        /*0074*/ 	.word	0x000040c0


	//----- nvinfo : EIATTR_EXIT_INSTR_OFFSETS
	.align		4
.L_181:
        /*0078*/ 	.byte	0x04, 0x1c
        /*007a*/ 	.short	(.L_183 - .L_182)


	//   ....[0]....
.L_182:
        /*007c*/ 	.word	0x000016d0


	//   ....[1]....
        /*0080*/ 	.word	0x000040d0


	//----- nvinfo : EIATTR_CRS_STACK_SIZE
	.align		4
.L_183:
        /*0084*/ 	.byte	0x04, 0x1e
        /*0086*/ 	.short	(.L_185 - .L_184)
.L_184:
        /*0088*/ 	.word	0x00000000


	//----- nvinfo : EIATTR_CBANK_PARAM_SIZE
	.align		4
.L_185:
        /*008c*/ 	.byte	0x03, 0x19
        /*008e*/ 	.short	0x0010


	//----- nvinfo : EIATTR_PARAM_CBANK
	.align		4
        /*0090*/ 	.byte	0x04, 0x0a
        /*0092*/ 	.short	(.L_187 - .L_186)
	.align		4
.L_186:
        /*0094*/ 	.word	index@(.nv.constant0._Z20dwt2d_forward_kernelPfii)
        /*0098*/ 	.short	0x0380
        /*009a*/ 	.short	0x0010


	//----- nvinfo : EIATTR_SW_WAR
	.align		4
.L_187:
        /*009c*/ 	.byte	0x04, 0x36
        /*009e*/ 	.short	(.L_189 - .L_188)
.L_188:
        /*00a0*/ 	.word	0x00000008
.L_189:


//--------------------- .nv.callgraph             --------------------------
	.section	.nv.callgraph,"",@"SHT_CUDA_CALLGRAPH"
	.align	4
	.sectionentsize	8
	.align		4
        /*0000*/ 	.word	0x00000000
	.align		4
        /*0004*/ 	.word	0xffffffff
	.align		4
        /*0008*/ 	.word	index@(_Z20dwt2d_inverse_kernelPfii)
	.align		4
        /*000c*/ 	.word	index@(free)
	.align		4
        /*0010*/ 	.word	index@(_Z20dwt2d_inverse_kernelPfii)
	.align		4
        /*0014*/ 	.word	index@(malloc)
	.align		4
        /*0018*/ 	.word	index@(_Z20dwt2d_forward_kernelPfii)
	.align		4
        /*001c*/ 	.word	index@(free)
	.align		4
        /*0020*/ 	.word	index@(_Z20dwt2d_forward_kernelPfii)
	.align		4
        /*0024*/ 	.word	index@(malloc)
	.align		4
        /*0028*/ 	.word	0x00000000
	.align		4
        /*002c*/ 	.word	0xfffffffe
	.align		4
        /*0030*/ 	.word	0x00000000
	.align		4
        /*0034*/ 	.word	0xfffffffd
	.align		4
        /*0038*/ 	.word	0x00000000
	.align		4
        /*003c*/ 	.word	0xfffffffc


//--------------------- .nv.constant4             --------------------------
	.section	.nv.constant4,"a",@progbits
	.align	8
	.align		8
.nv.constant4:
        /*0000*/ 	.dword	malloc
	.align		8
        /*0008*/ 	.dword	free


//--------------------- .text._Z13extractKernelPhiiPi --------------------------
	.section	.text._Z13extractKernelPhiiPi,"ax",@progbits
	.align	128
        .global         _Z13extractKernelPhiiPi
        .type           _Z13extractKernelPhiiPi,@function
        .size           _Z13extractKernelPhiiPi,(.L_x_100 - _Z13extractKernelPhiiPi)
        .other          _Z13extractKernelPhiiPi,@"STO_CUDA_ENTRY STV_DEFAULT"
_Z13extractKernelPhiiPi:
.text._Z13extractKernelPhiiPi:
[----:B------:R-:W-:Y:S01]  /*0000*/  LDC R1, c[0x0][0x37c] ;  /* 0x0000df00ff017b82 */ /* 0x000fe20000000800 */
[----:B------:R-:W0:Y:S07]  /*0010*/  S2R R3, SR_TID.X ;  /* 0x0000000000037919 */ /* 0x000e2e0000002100 */
[----:B------:R-:W0:Y:S01]  /*0020*/  S2UR UR6, SR_CTAID.X ;  /* 0x00000000000679c3 */ /* 0x000e220000002500 */
[----:B------:R-:W1:Y:S07]  /*0030*/  LDCU.64 UR4, c[0x0][0x388] ;  /* 0x00007100ff0477ac */ /* 0x000e6e0008000a00 */
[----:B------:R-:W0:Y:S01]  /*0040*/  LDC R0, c[0x0][0x360] ;  /* 0x0000d800ff007b82 */ /* 0x000e220000000800 */
[----:B-1----:R-:W-:Y:S01]  /*0050*/  UIMAD UR4, UR5, UR4, URZ ;  /* 0x00000004050472a4 */ /* 0x002fe2000f8e02ff */
[----:B0-----:R-:W-:-:S05]  /*0060*/  IMAD R0, R0, UR6, R3 ;  /* 0x0000000600007c24 */ /* 0x001fca000f8e0203 */
[----:B------:R-:W-:-:S13]  /*0070*/  ISETP.GE.AND P0, PT, R0, UR4, PT ;  /* 0x0000000400007c0c */ /* 0x000fda000bf06270 */
[----:B------:R-:W-:Y:S05]  /*0080*/  @P0 EXIT ;  /* 0x000000000000094d */ /* 0x000fea0003800000 */
[----:B------:R-:W0:Y:S01]  /*0090*/  LDCU.64 UR4, c[0x0][0x380] ;  /* 0x00007000ff0477ac */ /* 0x000e220008000a00 */
[----:B------:R-:W1:Y:S01]  /*00a0*/  LDCU.64 UR6, c[0x0][0x358] ;  /* 0x00006b00ff0677ac */ /* 0x000e620008000a00 */
[----:B0-----:R-:W-:-:S04]  /*00b0*/  IADD3 R4, P0, PT, R0, UR4, RZ ;  /* 0x0000000400047c10 */ /* 0x001fc8000ff1e0ff */
[----:B------:R-:W-:-:S05]  /*00c0*/  LEA.HI.X.SX32 R5, R0, UR5, 0x1, P0 ;  /* 0x0000000500057c11 */ /* 0x000fca00080f0eff */
[----:B-1----:R-:W2:Y:S01]  /*00d0*/  LDG.E.U8 R4, desc[UR6][R4.64] ;  /* 0x0000000604047981 */ /* 0x002ea2000c1e1100 */
[----:B------:R-:W0:Y:S01]  /*00e0*/  LDC.64 R2, c[0x0][0x390] ;  /* 0x0000e400ff027b82 */ /* 0x000e220000000a00 */
[----:B------:R-:W-:Y:S01]  /*00f0*/  VOTEU.ANY UR4, UPT, PT ;  /* 0x0000000000047886 */ /* 0x000fe200038e0100 */
[----:B------:R-:W1:Y:S01]  /*0100*/  S2R R6, SR_LANEID ;  /* 0x0000000000067919 */ /* 0x000e620000000000 */
[----:B------:R-:W-:-:S06]  /*0110*/  UFLO.U32 UR4, UR4 ;  /* 0x00000004000472bd */ /* 0x000fcc00080e0000 */
[----:B-1----:R-:W-:Y:S02]  /*0120*/  ISETP.EQ.U32.AND P0, PT, R6, UR4, PT ;  /* 0x0000000406007c0c */ /* 0x002fe4000bf02070 */
[----:B--2---:R-:W-:-:S04]  /*0130*/  LOP3.LUT R0, R4, 0x1, RZ, 0xc0, !PT ;  /* 0x0000000104007812 */ /* 0x004fc800078ec0ff */
[----:B------:R-:W1:Y:S02]  /*0140*/  REDUX.SUM UR5, R0 ;  /* 0x00000000000573c4 */ /* 0x000e64000000c000 */
[----:B-1----:R-:W-:-:S05]  /*0150*/  IMAD.U32 R7, RZ, RZ, UR5 ;  /* 0x00000005ff077e24 */ /* 0x002fca000f8e00ff */
[----:B0-----:R-:W-:Y:S01]  /*0160*/  @P0 REDG.E.ADD.STRONG.GPU desc[UR6][R2.64], R7 ;  /* 0x000000070200098e */ /* 0x001fe2000c12e106 */
[----:B------:R-:W-:Y:S05]  /*0170*/  EXIT ;  /* 0x000000000000794d */ /* 0x000fea0003800000 */
.L_x_0:
[----:B------:R-:W-:-:S00]  /*0180*/  BRA `(.L_x_0) ;  /* 0xfffffffc00fc7947 */ /* 0x000fc0000383ffff */
[----:B------:R-:W-:-:S00]  /*0190*/  NOP ;  /* 0x0000000000007918 */ /* 0x000fc00000000000 */
        /* <DEDUP_REMOVED lines=14> */
.L_x_100:


//--------------------- .text._Z15watermarkKernelPhiii --------------------------
	.section	.text._Z15watermarkKernelPhiii,"ax",@progbits
	.align	128
        .global         _Z15watermarkKernelPhiii
        .type           _Z15watermarkKernelPhiii,@function
        .size           _Z15watermarkKernelPhiii,(.L_x_101 - _Z15watermarkKernelPhiii)
        .other          _Z15watermarkKernelPhiii,@"STO_CUDA_ENTRY STV_DEFAULT"
_Z15watermarkKernelPhiii:
.text._Z15watermarkKernelPhiii:
        /* <DEDUP_REMOVED lines=14> */
[----:B------:R-:W0:Y:S01]  /*00e0*/  LDC.U16 R5, c[0x0][0x390] ;  /* 0x0000e400ff057b82 */ /* 0x000e220000000400 */
[----:B--2---:R-:W-:-:S04]  /*00f0*/  LOP3.LUT R0, R0, 0xfe, RZ, 0xc0, !PT ;  /* 0x000000fe00007812 */ /* 0x004fc800078ec0ff */
[----:B0-----:R-:W-:-:S05]  /*0100*/  LOP3.LUT R5, R0, 0x1, R5, 0xf8, !PT ;  /* 0x0000000100057812 */ /* 0x001fca00078ef805 */
[----:B------:R-:W-:Y:S01]  /*0110*/  STG.E.U8 desc[UR4][R2.64], R5 ;  /* 0x0000000502007986 */ /* 0x000fe2000c101104 */
[----:B------:R-:W-:Y:S05]  /*0120*/  EXIT ;  /* 0x000000000000794d */ /* 0x000fea0003800000 */
.L_x_1:
        /* <DEDUP_REMOVED lines=13> */
.L_x_101:


//--------------------- .text._Z14float_to_uint8PfPhi --------------------------
	.section	.text._Z14float_to_uint8PfPhi,"ax",@progbits
	.align	128
        .global         _Z14float_to_uint8PfPhi
        .type           _Z14float_to_uint8PfPhi,@function
        .size           _Z14float_to_uint8PfPhi,(.L_x_102 - _Z14float_to_uint8PfPhi)
        .other          _Z14float_to_uint8PfPhi,@"STO_CUDA_ENTRY STV_DEFAULT"
_Z14float_to_uint8PfPhi:
.text._Z14float_to_uint8PfPhi:
[----:B------:R-:W-:Y:S01]  /*0000*/  LDC R1, c[0x0][0x37c] ;  /* 0x0000df00ff017b82 */ /* 0x000fe20000000800 */
[----:B------:R-:W0:Y:S07]  /*0010*/  S2R R0, SR_TID.X ;  /* 0x0000000000007919 */ /* 0x000e2e0000002100 */
[----:B------:R-:W0:Y:S01]  /*0020*/  S2UR UR4, SR_CTAID.X ;  /* 0x00000000000479c3 */ /* 0x000e220000002500 */
[----:B------:R-:W1:Y:S07]  /*0030*/  LDCU UR5, c[0x0][0x390] ;  /* 0x00007200ff0577ac */ /* 0x000e6e0008000800 */
[----:B------:R-:W0:Y:S02]  /*0040*/  LDC R5, c[0x0][0x360] ;  /* 0x0000d800ff057b82 */ /* 0x000e240000000800 */
[----:B0-----:R-:W-:-:S05]  /*0050*/  IMAD R5, R5, UR4, R0 ;  /* 0x0000000405057c24 */ /* 0x001fca000f8e0200 */
[----:B-1----:R-:W-:-:S13]  /*0060*/  ISETP.GE.AND P0, PT, R5, UR5, PT ;  /* 0x0000000505007c0c */ /* 0x002fda000bf06270 */
[----:B------:R-:W-:Y:S05]  /*0070*/  @P0 EXIT ;  /* 0x000000000000094d */ /* 0x000fea0003800000 */
[----:B------:R-:W0:Y:S01]  /*0080*/  LDC.64 R2, c[0x0][0x380] ;  /* 0x0000e000ff027b82 */ /* 0x000e220000000a00 */
[----:B------:R-:W1:Y:S01]  /*0090*/  LDCU.64 UR4, c[0x0][0x358] ;  /* 0x00006b00ff0477ac */ /* 0x000e620008000a00 */
[----:B------:R-:W2:Y:S01]  /*00a0*/  LDCU.64 UR6, c[0x0][0x388] ;  /* 0x00007100ff0677ac */ /* 0x000ea20008000a00 */
[----:B0-----:R-:W-:-:S06]  /*00b0*/  IMAD.WIDE R2, R5, 0x4, R2 ;  /* 0x0000000405027825 */ /* 0x001fcc00078e0202 */
[----:B-1----:R-:W3:Y:S01]  /*00c0*/  LDG.E R2, desc[UR4][R2.64] ;  /* 0x0000000402027981 */ /* 0x002ee2000c1e1900 */
[----:B--2---:R-:W-:-:S04]  /*00d0*/  IADD3 R4, P0, PT, R5, UR6, RZ ;  /* 0x0000000605047c10 */ /* 0x004fc8000ff1e0ff */
[----:B------:R-:W-:Y:S02]  /*00e0*/  LEA.HI.X.SX32 R5, R5, UR7, 0x1, P0 ;  /* 0x0000000705057c11 */ /* 0x000fe400080f0eff */
[----:B---3--:R-:W-:-:S04]  /*00f0*/  FMNMX R0, R2, 255, PT ;  /* 0x437f000002007809 */ /* 0x008fc80003800000 */
[----:B------:R-:W-:-:S04]  /*0100*/  FMNMX R0, RZ, R0, !PT ;  /* 0x00000000ff007209 */ /* 0x000fc80007800000 */
[----:B------:R-:W0:Y:S02]  /*0110*/  F2I.U32.TRUNC.NTZ R7, R0 ;  /* 0x0000000000077305 */ /* 0x000e24000020f000 */
[----:B0-----:R-:W-:Y:S01]  /*0120*/  STG.E.U8 desc[UR4][R4.64], R7 ;  /* 0x0000000704007986 */ /* 0x001fe2000c101104 */
[----:B------:R-:W-:Y:S05]  /*0130*/  EXIT ;  /* 0x000000000000794d */ /* 0x000fea0003800000 */
.L_x_2:
        /* <DEDUP_REMOVED lines=12> */
.L_x_102:


//--------------------- .text._Z14uint8_to_floatPhPfi --------------------------
	.section	.text._Z14uint8_to_floatPhPfi,"ax",@progbits
	.align	128
        .global         _Z14uint8_to_floatPhPfi
        .type           _Z14uint8_to_floatPhPfi,@function
        .size           _Z14uint8_to_floatPhPfi,(.L_x_103 - _Z14uint8_to_floatPhPfi)
        .other          _Z14uint8_to_floatPhPfi,@"STO_CUDA_ENTRY STV_DEFAULT"
_Z14uint8_to_floatPhPfi:
.text._Z14uint8_to_floatPhPfi:
        /* <DEDUP_REMOVED lines=8> */
[----:B------:R-:W0:Y:S01]  /*0080*/  LDCU.64 UR6, c[0x0][0x380] ;  /* 0x00007000ff0677ac */ /* 0x000e220008000a00 */
[----:B------:R-:W1:Y:S01]  /*0090*/  LDC.64 R2, c[0x0][0x388] ;  /* 0x0000e200ff027b82 */ /* 0x000e620000000a00 */
[----:B------:R-:W2:Y:S01]  /*00a0*/  LDCU.64 UR4, c[0x0][0x358] ;  /* 0x00006b00ff0477ac */ /* 0x000ea20008000a00 */
[----:B0-----:R-:W-:-:S04]  /*00b0*/  IADD3 R4, P0, PT, R7, UR6, RZ ;  /* 0x0000000607047c10 */ /* 0x001fc8000ff1e0ff */
[----:B------:R-:W-:-:S05]  /*00c0*/  LEA.HI.X.SX32 R5, R7, UR7, 0x1, P0 ;  /* 0x0000000707057c11 */ /* 0x000fca00080f0eff */
[----:B--2---:R-:W2:Y:S01]  /*00d0*/  LDG.E.U8 R4, desc[UR4][R4.64] ;  /* 0x0000000404047981 */ /* 0x004ea2000c1e1100 */
[----:B-1----:R-:W-:Y:S01]  /*00e0*/  IMAD.WIDE R2, R7, 0x4, R2 ;  /* 0x0000000407027825 */ /* 0x002fe200078e0202 */
[----:B--2---:R-:W-:-:S05]  /*00f0*/  I2FP.F32.U32 R7, R4 ;  /* 0x0000000400077245 */ /* 0x004fca0000201000 */
[----:B------:R-:W-:Y:S01]  /*0100*/  STG.E desc[UR4][R2.64], R7 ;  /* 0x0000000702007986 */ /* 0x000fe2000c101904 */
[----:B------:R-:W-:Y:S05]  /*0110*/  EXIT ;  /* 0x000000000000794d */ /* 0x000fea0003800000 */
.L_x_3:
        /* <DEDUP_REMOVED lines=14> */
.L_x_103:


//--------------------- .text._Z21extract_watermark_dwtPfiiS_Pif --------------------------
	.section	.text._Z21extract_watermark_dwtPfiiS_Pif,"ax",@progbits
	.align	128
        .global         _Z21extract_watermark_dwtPfiiS_Pif
        .type           _Z21extract_watermark_dwtPfiiS_Pif,@function
        .size           _Z21extract_watermark_dwtPfiiS_Pif,(.L_x_104 - _Z21extract_watermark_dwtPfiiS_Pif)
        .other          _Z21extract_watermark_dwtPfiiS_Pif,@"STO_CUDA_ENTRY STV_DEFAULT"
_Z21extract_watermark_dwtPfiiS_Pif:
.text._Z21extract_watermark_dwtPfiiS_Pif:
[----:B------:R-:W-:Y:S08]  /*0000*/  LDC R1, c[0x0][0x37c] ;  /* 0x0000df00ff017b82 */ /* 0x000ff00000000800 */
[----:B------:R-:W0:Y:S01]  /*0010*/  LDC.64 R2, c[0x0][0x388] ;  /* 0x0000e200ff027b82 */ /* 0x000e220000000a00 */
[----:B------:R-:W1:Y:S07]  /*0020*/  S2R R5, SR_TID.X ;  /* 0x0000000000057919 */ /* 0x000e6e0000002100 */
[----:B------:R-:W1:Y:S08]  /*0030*/  S2UR UR4, SR_CTAID.X ;  /* 0x00000000000479c3 */ /* 0x000e700000002500 */
[----:B------:R-:W1:Y:S01]  /*0040*/  LDC R4, c[0x0][0x360] ;  /* 0x0000d800ff047b82 */ /* 0x000e620000000800 */
[----:B0-----:R-:W-:-:S05]  /*0050*/  IMAD R3, R3, R2, RZ ;  /* 0x0000000203037224 */ /* 0x001fca00078e02ff */
[----:B------:R-:W-:-:S04]  /*0060*/  SHF.R.S32.HI R0, RZ, 0x1f, R3 ;  /* 0x0000001fff007819 */ /* 0x000fc80000011403 */
[----:B------:R-:W-:-:S04]  /*0070*/  LEA.HI R3, R0, R3, RZ, 0x2 ;  /* 0x0000000300037211 */ /* 0x000fc800078f10ff */
[----:B------:R-:W-:Y:S01]  /*0080*/  SHF.R.S32.HI R3, RZ, 0x2, R3 ;  /* 0x00000002ff037819 */ /* 0x000fe20000011403 */
[----:B-1----:R-:W-:-:S05]  /*0090*/  IMAD R0, R4, UR4, R5 ;  /* 0x0000000404007c24 */ /* 0x002fca000f8e0205 */
[----:B------:R-:W-:-:S13]  /*00a0*/  ISETP.GE.AND P0, PT, R0, R3, PT ;  /* 0x000000030000720c */ /* 0x000fda0003f06270 */
[----:B------:R-:W-:Y:S05]  /*00b0*/  @P0 EXIT ;  /* 0x000000000000094d */ /* 0x000fea0003800000 */
[----:B------:R-:W-:Y:S01]  /*00c0*/  LEA.HI R3, R2, R2, RZ, 0x1 ;  /* 0x0000000202037211 */ /* 0x000fe200078f08ff */
[----:B------:R-:W0:Y:S01]  /*00d0*/  LDCU.64 UR6, c[0x0][0x358] ;  /* 0x00006b00ff0677ac */ /* 0x000e220008000a00 */
[----:B------:R-:W-:Y:S02]  /*00e0*/  IABS R10, R0 ;  /* 0x00000000000a7213 */ /* 0x000fe40000000000 */
[----:B------:R-:W-:-:S04]  /*00f0*/  SHF.R.S32.HI R3, RZ, 0x1, R3 ;  /* 0x00000001ff037819 */ /* 0x000fc80000011403 */
[-C--:B------:R-:W-:Y:S02]  /*0100*/  IABS R7, R3.reuse ;  /* 0x0000000300077213 */ /* 0x080fe40000000000 */
[----:B------:R-:W-:Y:S02]  /*0110*/  IABS R11, R3 ;  /* 0x00000003000b7213 */ /* 0x000fe40000000000 */
[----:B------:R-:W1:Y:S08]  /*0120*/  I2F.RP R6, R7 ;  /* 0x0000000700067306 */ /* 0x000e700000209400 */
[----:B-1----:R-:W1:Y:S02]  /*0130*/  MUFU.RCP R6, R6 ;  /* 0x0000000600067308 */ /* 0x002e640000001000 */
[----:B-1----:R-:W-:Y:S01]  /*0140*/  VIADD R4, R6, 0xffffffe ;  /* 0x0ffffffe06047836 */ /* 0x002fe20000000000 */
[----:B------:R-:W-:-:S05]  /*0150*/  IADD3 R6, PT, PT, RZ, -R11, RZ ;  /* 0x8000000bff067210 */ /* 0x000fca0007ffe0ff */
[----:B------:R1:W2:Y:S02]  /*0160*/  F2I.FTZ.U32.TRUNC.NTZ R5, R4 ;  /* 0x0000000400057305 */ /* 0x0002a4000021f000 */
[----:B-1----:R-:W-:Y:S02]  /*0170*/  IMAD.MOV.U32 R4, RZ, RZ, RZ ;  /* 0x000000ffff047224 */ /* 0x002fe400078e00ff */
[----:B--2---:R-:W-:-:S04]  /*0180*/  IMAD.MOV R8, RZ, RZ, -R5 ;  /* 0x000000ffff087224 */ /* 0x004fc800078e0a05 */
[----:B------:R-:W-:Y:S02]  /*0190*/  IMAD R9, R8, R7, RZ ;  /* 0x0000000708097224 */ /* 0x000fe400078e02ff */
[----:B------:R-:W-:Y:S02]  /*01a0*/  IMAD.MOV.U32 R8, RZ, RZ, R10 ;  /* 0x000000ffff087224 */ /* 0x000fe400078e000a */
[----:B------:R-:W-:-:S06]  /*01b0*/  IMAD.HI.U32 R5, R5, R9, R4 ;  /* 0x0000000905057227 */ /* 0x000fcc00078e0004 */
[----:B------:R-:W-:-:S04]  /*01c0*/  IMAD.HI.U32 R5, R5, R8, RZ ;  /* 0x0000000805057227 */ /* 0x000fc800078e00ff */
[----:B------:R-:W-:-:S05]  /*01d0*/  IMAD R4, R5, R6, R8 ;  /* 0x0000000605047224 */ /* 0x000fca00078e0208 */
[----:B------:R-:W-:-:S13]  /*01e0*/  ISETP.GT.U32.AND P2, PT, R7, R4, PT ;  /* 0x000000040700720c */ /* 0x000fda0003f44070 */
[----:B------:R-:W-:Y:S02]  /*01f0*/  @!P2 IMAD.IADD R4, R4, 0x1, -R7 ;  /* 0x000000010404a824 */ /* 0x000fe400078e0a07 */
[----:B------:R-:W-:Y:S01]  /*0200*/  @!P2 VIADD R5, R5, 0x1 ;  /* 0x000000010505a836 */ /* 0x000fe20000000000 */
[----:B------:R-:W-:Y:S02]  /*0210*/  ISETP.NE.AND P2, PT, R3, RZ, PT ;  /* 0x000000ff0300720c */ /* 0x000fe40003f45270 */
[----:B------:R-:W-:Y:S02]  /*0220*/  ISETP.GE.U32.AND P0, PT, R4, R7, PT ;  /* 0x000000070400720c */ /* 0x000fe40003f06070 */
[----:B------:R-:W-:Y:S01]  /*0230*/  LOP3.LUT R4, R0, R3, RZ, 0x3c, !PT ;  /* 0x0000000300047212 */ /* 0x000fe200078e3cff */
[----:B------:R-:W1:Y:S03]  /*0240*/  LDC.64 R6, c[0x0][0x390] ;  /* 0x0000e400ff067b82 */ /* 0x000e660000000a00 */
[----:B------:R-:W-:-:S07]  /*0250*/  ISETP.GE.AND P1, PT, R4, RZ, PT ;  /* 0x000000ff0400720c */ /* 0x000fce0003f26270 */
[----:B------:R-:W-:-:S05]  /*0260*/  @P0 IADD3 R5, PT, PT, R5, 0x1, RZ ;  /* 0x0000000105050810 */ /* 0x000fca0007ffe0ff */
[----:B------:R-:W-:Y:S02]  /*0270*/  IMAD.MOV.U32 R9, RZ, RZ, R5 ;  /* 0x000000ffff097224 */ /* 0x000fe400078e0005 */
[----:B------:R-:W2:Y:S02]  /*0280*/  LDC.64 R4, c[0x0][0x380] ;  /* 0x0000e000ff047b82 */ /* 0x000ea40000000a00 */
[----:B------:R-:W-:Y:S01]  /*0290*/  @!P1 IMAD.MOV R9, RZ, RZ, -R9 ;  /* 0x000000ffff099224 */ /* 0x000fe200078e0a09 */
[----:B------:R-:W-:-:S04]  /*02a0*/  @!P2 LOP3.LUT R9, RZ, R3, RZ, 0x33, !PT ;  /* 0x00000003ff09a212 */ /* 0x000fc800078e33ff */
[----:B------:R-:W-:-:S05]  /*02b0*/  IADD3 R8, PT, PT, -R9, RZ, RZ ;  /* 0x000000ff09087210 */ /* 0x000fca0007ffe1ff */
[----:B------:R-:W-:-:S04]  /*02c0*/  IMAD R0, R3, R8, R0 ;  /* 0x0000000803007224 */ /* 0x000fc800078e0200 */
[----:B------:R-:W-:-:S04]  /*02d0*/  IMAD R9, R9, R2, R0 ;  /* 0x0000000209097224 */ /* 0x000fc800078e0200 */
[----:B--2---:R-:W-:-:S04]  /*02e0*/  IMAD.WIDE R2, R9, 0x4, R4 ;  /* 0x0000000409027825 */ /* 0x004fc800078e0204 */
[----:B-1----:R-:W-:Y:S02]  /*02f0*/  IMAD.WIDE R4, R9, 0x4, R6 ;  /* 0x0000000409047825 */ /* 0x002fe400078e0206 */
[----:B0-----:R-:W2:Y:S04]  /*0300*/  LDG.E R2, desc[UR6][R2.64] ;  /* 0x0000000602027981 */ /* 0x001ea8000c1e1900 */
[----:B------:R-:W2:Y:S01]  /*0310*/  LDG.E R5, desc[UR6][R4.64] ;  /* 0x0000000604057981 */ /* 0x000ea2000c1e1900 */
[----:B------:R-:W0:Y:S01]  /*0320*/  LDC.64 R6, c[0x0][0x398] ;  /* 0x0000e600ff067b82 */ /* 0x000e220000000a00 */
[----:B------:R-:W-:Y:S01]  /*0330*/  VOTEU.ANY UR4, UPT, PT ;  /* 0x0000000000047886 */ /* 0x000fe200038e0100 */
[----:B------:R-:W1:Y:S01]  /*0340*/  S2R R8, SR_LANEID ;  /* 0x0000000000087919 */ /* 0x000e620000000000 */
[----:B------:R-:W-:Y:S01]  /*0350*/  UFLO.U32 UR4, UR4 ;  /* 0x00000004000472bd */ /* 0x000fe200080e0000 */
[----:B--2---:R-:W-:-:S04]  /*0360*/  FSETP.GT.AND P0, PT, R2, R5, PT ;  /* 0x000000050200720b */ /* 0x004fc80003f04000 */
[----:B------:R-:W-:Y:S02]  /*0370*/  SEL R0, RZ, 0x1, !P0 ;  /* 0x00000001ff007807 */ /* 0x000fe40004000000 */
[----:B-1----:R-:W-:Y:S02]  /*0380*/  ISETP.EQ.U32.AND P0, PT, R8, UR4, PT ;  /* 0x0000000408007c0c */ /* 0x002fe4000bf02070 */
[----:B------:R-:W1:Y:S02]  /*0390*/  REDUX.SUM UR5, R0 ;  /* 0x00000000000573c4 */ /* 0x000e64000000c000 */
[----:B-1----:R-:W-:-:S09]  /*03a0*/  IMAD.U32 R9, RZ, RZ, UR5 ;  /* 0x00000005ff097e24 */ /* 0x002fd2000f8e00ff */
[----:B0-----:R-:W-:Y:S01]  /*03b0*/  @P0 REDG.E.ADD.STRONG.GPU desc[UR6][R6.64], R9 ;  /* 0x000000090600098e */ /* 0x001fe2000c12e106 */
[----:B------:R-:W-:Y:S05]  /*03c0*/  EXIT ;  /* 0x000000000000794d */ /* 0x000fea0003800000 */
.L_x_4:
        /* <DEDUP_REMOVED lines=11> */
.L_x_104:


//--------------------- .text._Z19embed_watermark_dwtPfiiif --------------------------
	.section	.text._Z19embed_watermark_dwtPfiiif,"ax",@progbits
	.align	128
        .global         _Z19embed_watermark_dwtPfiiif
        .type           _Z19embed_watermark_dwtPfiiif,@function
        .size           _Z19embed_watermark_dwtPfiiif,(.L_x_105 - _Z19embed_watermark_dwtPfiiif)
        .other          _Z19embed_watermark_dwtPfiiif,@"STO_CUDA_ENTRY STV_DEFAULT"
_Z19embed_watermark_dwtPfiiif:
.text._Z19embed_watermark_dwtPfiiif:
        /* <DEDUP_REMOVED lines=20> */
[----:B-1----:R-:W-:-:S02]  /*0140*/  VIADD R4, R6, 0xffffffe ;  /* 0x0ffffffe06047836 */ /* 0x002fc40000000000 */
[----:B------:R-:W-:-:S04]  /*0150*/  IMAD.MOV R6, RZ, RZ, -R11 ;  /* 0x000000ffff067224 */ /* 0x000fc800078e0a0b */
[----:B------:R1:W2:Y:S02]  /*0160*/  F2I.FTZ.U32.TRUNC.NTZ R5, R4 ;  /* 0x0000000400057305 */ /* 0x0002a4000021f000 */
[----:B-1----:R-:W-:Y:S02]  /*0170*/  HFMA2 R4, -RZ, RZ, 0, 0 ;  /* 0x00000000ff047431 */ /* 0x002fe400000001ff */
[----:B--2---:R-:W-:-:S04]  /*0180*/  IMAD.MOV R8, RZ, RZ, -R5 ;  /* 0x000000ffff087224 */ /* 0x004fc800078e0a05 */
[----:B------:R-:W-:Y:S02]  /*0190*/  IMAD R9, R8, R7, RZ ;  /* 0x0000000708097224 */ /* 0x000fe400078e02ff */
[----:B------:R-:W-:Y:S02]  /*01a0*/  IMAD.MOV.U32 R8, RZ, RZ, R10 ;  /* 0x000000ffff087224 */ /* 0x000fe400078e000a */
[----:B------:R-:W-:-:S06]  /*01b0*/  IMAD.HI.U32 R5, R5, R9, R4 ;  /* 0x0000000905057227 */ /* 0x000fcc00078e0004 */
[----:B------:R-:W-:-:S04]  /*01c0*/  IMAD.HI.U32 R5, R5, R8, RZ ;  /* 0x0000000805057227 */ /* 0x000fc800078e00ff */
[----:B------:R-:W-:-:S05]  /*01d0*/  IMAD R4, R5, R6, R8 ;  /* 0x0000000605047224 */ /* 0x000fca00078e0208 */
[----:B------:R-:W-:-:S13]  /*01e0*/  ISETP.GT.U32.AND P2, PT, R7, R4, PT ;  /* 0x000000040700720c */ /* 0x000fda0003f44070 */
[----:B------:R-:W-:Y:S01]  /*01f0*/  @!P2 IMAD.IADD R4, R4, 0x1, -R7 ;  /* 0x000000010404a824 */ /* 0x000fe200078e0a07 */
[----:B------:R-:W-:Y:S02]  /*0200*/  @!P2 IADD3 R5, PT, PT, R5, 0x1, RZ ;  /* 0x000000010505a810 */ /* 0x000fe40007ffe0ff */
[----:B------:R-:W-:Y:S02]  /*0210*/  ISETP.NE.AND P2, PT, R3, RZ, PT ;  /* 0x000000ff0300720c */ /* 0x000fe40003f45270 */
[----:B------:R-:W-:Y:S02]  /*0220*/  ISETP.GE.U32.AND P0, PT, R4, R7, PT ;  /* 0x000000070400720c */ /* 0x000fe40003f06070 */
[----:B------:R-:W-:-:S04]  /*0230*/  LOP3.LUT R4, R0, R3, RZ, 0x3c, !PT ;  /* 0x0000000300047212 */ /* 0x000fc800078e3cff */
[----:B------:R-:W-:-:S07]  /*0240*/  ISETP.GE.AND P1, PT, R4, RZ, PT ;  /* 0x000000ff0400720c */ /* 0x000fce0003f26270 */
[----:B------:R-:W-:-:S04]  /*0250*/  @P0 VIADD R5, R5, 0x1 ;  /* 0x0000000105050836 */ /* 0x000fc80000000000 */
[----:B------:R-:W-:Y:S02]  /*0260*/  IMAD.MOV.U32 R7, RZ, RZ, R5 ;  /* 0x000000ffff077224 */ /* 0x000fe400078e0005 */
[----:B------:R-:W1:Y:S03]  /*0270*/  LDC.64 R4, c[0x0][0x380] ;  /* 0x0000e000ff047b82 */ /* 0x000e660000000a00 */
[----:B------:R-:W-:Y:S02]  /*0280*/  @!P1 IADD3 R7, PT, PT, -R7, RZ, RZ ;  /* 0x000000ff07079210 */ /* 0x000fe40007ffe1ff */
[----:B------:R-:W-:-:S05]  /*0290*/  @!P2 LOP3.LUT R7, RZ, R3, RZ, 0x33, !PT ;  /* 0x00000003ff07a212 */ /* 0x000fca00078e33ff */
[----:B------:R-:W-:-:S04]  /*02a0*/  IMAD.MOV R6, RZ, RZ, -R7 ;  /* 0x000000ffff067224 */ /* 0x000fc800078e0a07 */
[----:B------:R-:W-:-:S04]  /*02b0*/  IMAD R0, R3, R6, R0 ;  /* 0x0000000603007224 */ /* 0x000fc800078e0200 */
[----:B------:R-:W-:Y:S02]  /*02c0*/  IMAD R3, R7, R2, R0 ;  /* 0x0000000207037224 */ /* 0x000fe400078e0200 */
[----:B------:R-:W2:Y:S02]  /*02d0*/  LDC.64 R6, c[0x0][0x390] ;  /* 0x0000e400ff067b82 */ /* 0x000ea40000000a00 */
[----:B-1----:R-:W-:-:S05]  /*02e0*/  IMAD.WIDE R2, R3, 0x4, R4 ;  /* 0x0000000403027825 */ /* 0x002fca00078e0204 */
[----:B0-----:R-:W3:Y:S01]  /*02f0*/  LDG.E R5, desc[UR4][R2.64] ;  /* 0x0000000402057981 */ /* 0x001ee2000c1e1900 */
[----:B--2---:R-:W-:-:S04]  /*0300*/  LOP3.LUT R0, R6, 0x1, RZ, 0xc0, !PT ;  /* 0x0000000106007812 */ /* 0x004fc800078ec0ff */
[----:B------:R-:W-:-:S04]  /*0310*/  ISETP.NE.U32.AND P0, PT, R0, 0x1, PT ;  /* 0x000000010000780c */ /* 0x000fc80003f05070 */
[----:B------:R-:W-:-:S05]  /*0320*/  FSEL R0, R7, -R7, !P0 ;  /* 0x8000000707007208 */ /* 0x000fca0004000000 */
[----:B---3--:R-:W-:-:S05]  /*0330*/  FADD R5, R0, R5 ;  /* 0x0000000500057221 */ /* 0x008fca0000000000 */
[----:B------:R-:W-:Y:S01]  /*0340*/  STG.E desc[UR4][R2.64], R5 ;  /* 0x0000000502007986 */ /* 0x000fe2000c101904 */
[----:B------:R-:W-:Y:S05]  /*0350*/  EXIT ;  /* 0x000000000000794d */ /* 0x000fea0003800000 */
.L_x_5:
        /* <DEDUP_REMOVED lines=10> */
.L_x_105:


//--------------------- .text._Z20dwt2d_inverse_kernelPfii --------------------------
	.section	.text._Z20dwt2d_inverse_kernelPfii,"ax",@progbits
	.align	128
        .global         _Z20dwt2d_inverse_kernelPfii
        .type           _Z20dwt2d_inverse_kernelPfii,@function
        .size           _Z20dwt2d_inverse_kernelPfii,(.L_x_106 - _Z20dwt2d_inverse_kernelPfii)
        .other          _Z20dwt2d_inverse_kernelPfii,@"STO_CUDA_ENTRY STV_DEFAULT"
_Z20dwt2d_inverse_kernelPfii:
.text._Z20dwt2d_inverse_kernelPfii:
[----:B------:R-:W0:Y:S01]  /*0000*/  LDC R1, c[0x0][0x37c] ;  /* 0x0000df00ff017b82 */ /* 0x000e220000000800 */
[----:B------:R-:W1:Y:S07]  /*0010*/  S2R R3, SR_TID.X ;  /* 0x0000000000037919 */ /* 0x000e6e0000002100 */
[----:B------:R-:W1:Y:S01]  /*0020*/  S2UR UR4, SR_CTAID.X ;  /* 0x00000000000479c3 */ /* 0x000e620000002500 */
[----:B------:R-:W2:Y:S01]  /*0030*/  LDCU UR5, c[0x0][0x388] ;  /* 0x00007100ff0577ac */ /* 0x000ea20008000800 */
[----:B------:R-:W3:Y:S06]  /*0040*/  LDCU.64 UR36, c[0x0][0x358] ;  /* 0x00006b00ff2477ac */ /* 0x000eec0008000a00 */
[----:B------:R-:W1:Y:S02]  /*0050*/  LDC R2, c[0x0][0x360] ;  /* 0x0000d800ff027b82 */ /* 0x000e640000000800 */
[----:B-1----:R-:W-:-:S05]  /*0060*/  IMAD R2, R2, UR4, R3 ;  /* 0x0000000402027c24 */ /* 0x002fca000f8e0203 */
[----:B--2---:R-:W-:-:S13]  /*0070*/  ISETP.GE.AND P0, PT, R2, UR5, PT ;  /* 0x0000000502007c0c */ /* 0x004fda000bf06270 */
[----:B0--3--:R-:W-:Y:S05]  /*0080*/  @P0 BRA `(.L_x_6) ;  /* 0x0000002400ec0947 */ /* 0x009fea0003800000 */
[----:B------:R-:W0:Y:S01]  /*0090*/  LDC R18, c[0x0][0x38c] ;  /* 0x0000e300ff127b82 */ /* 0x000e220000000800 */
[----:B------:R-:W-:-:S07]  /*00a0*/  MOV R0, 0x0 ;  /* 0x0000000000007802 */ /* 0x000fce0000000f00 */
[----:B------:R1:W2:Y:S01]  /*00b0*/  LDC.64 R6, c[0x4][R0] ;  /* 0x0100000000067b82 */ /* 0x0002a20000000a00 */
[----:B0-----:R-:W-:-:S03]  /*00c0*/  IMAD.WIDE R18, R18, 0x4, RZ ;  /* 0x0000000412127825 */ /* 0x001fc600078e02ff */
[----:B------:R-:W-:Y:S02]  /*00d0*/  MOV R4, R18 ;  /* 0x0000001200047202 */ /* 0x000fe40000000f00 */
[----:B-1----:R-:W-:-:S07]  /*00e0*/  MOV R5, R19 ;  /* 0x0000001300057202 */ /* 0x002fce0000000f00 */
[----:B------:R-:W-:-:S07]  /*00f0*/  LEPC R20, `(.L_x_7) ;  /* 0x000000001014794e */ /* 0x000fce0000000000 */
[----:B--2---:R-:W-:Y:S05]  /*0100*/  CALL.ABS.NOINC R6 ;  /* 0x0000000006007343 */ /* 0x004fea0003c00000 */
.L_x_7:
[----:B------:R-:W0:Y:S01]  /*0110*/  LDC R0, c[0x0][0x38c] ;  /* 0x0000e300ff007b82 */ /* 0x000e220000000800 */
[----:B------:R-:W-:Y:S01]  /*0120*/  IMAD.MOV.U32 R16, RZ, RZ, R4 ;  /* 0x000000ffff107224 */ /* 0x000fe200078e0004 */
[----:B------:R-:W-:Y:S02]  /*0130*/  MOV R17, R5 ;  /* 0x0000000500117202 */ /* 0x000fe40000000f00 */
[----:B0-----:R-:W-:-:S13]  /*0140*/  ISETP.GE.AND P0, PT, R0, 0x1, PT ;  /* 0x000000010000780c */ /* 0x001fda0003f06270 */
[----:B------:R-:W-:Y:S05]  /*0150*/  @!P0 BRA `(.L_x_8) ;  /* 0x00000008004c8947 */ /* 0x000fea0003800000 */
[C---:B------:R-:W-:Y:S01]  /*0160*/  ISETP.GE.U32.AND P0, PT, R0.reuse, 0x10, PT ;  /* 0x000000100000780c */ /* 0x040fe20003f06070 */
[----:B------:R-:W-:Y:S01]  /*0170*/  HFMA2 R3, -RZ, RZ, 0, 0 ;  /* 0x00000000ff037431 */ /* 0x000fe200000001ff */
[----:B------:R-:W-:-:S04]  /*0180*/  LOP3.LUT R9, R0, 0xf, RZ, 0xc0, !PT ;  /* 0x0000000f00097812 */ /* 0x000fc800078ec0ff */
[----:B------:R-:W-:-:S07]  /*0190*/  ISETP.NE.AND P1, PT, R9, RZ, PT ;  /* 0x000000ff0900720c */ /* 0x000fce0003f25270 */
[----:B------:R-:W-:Y:S06]  /*01a0*/  @!P0 BRA `(.L_x_9) ;  /* 0x0000000400048947 */ /* 0x000fec0003800000 */
[----:B------:R-:W-:Y:S01]  /*01b0*/  IADD3 R12, P0, PT, R16, 0x20, RZ ;  /* 0x00000020100c7810 */ /* 0x000fe20007f1e0ff */
[----:B------:R-:W-:Y:S01]  /*01c0*/  BSSY.RECONVERGENT B0, `(.L_x_9) ;  /* 0x000003f000007945 */ /* 0x000fe20003800200 */
[----:B------:R-:W-:Y:S01]  /*01d0*/  LOP3.LUT R3, R0, 0x7ffffff0, RZ, 0xc0, !PT ;  /* 0x7ffffff000037812 */ /* 0x000fe200078ec0ff */
[----:B------:R-:W-:Y:S01]  /*01e0*/  IMAD.MOV.U32 R7, RZ, RZ, R2 ;  /* 0x000000ffff077224 */ /* 0x000fe200078e0002 */
[----:B------:R-:W-:Y:S02]  /*01f0*/  IADD3.X R13, PT, PT, RZ, R17, RZ, P0, !PT ;  /* 0x00000011ff0d7210 */ /* 0x000fe400007fe4ff */
[----:B------:R-:W-:-:S07]  /*0200*/  IADD3 R8, PT, PT, -R3, RZ, RZ ;  /* 0x000000ff03087210 */ /* 0x000fce0007ffe1ff */
.L_x_10:
[----:B----4-:R-:W0:Y:S08]  /*0210*/  LDC.64 R4, c[0x0][0x380] ;  /* 0x0000e000ff047b82 */ /* 0x010e300000000a00 */
[----:B------:R-:W1:Y:S01]  /*0220*/  LDC R6, c[0x0][0x388] ;  /* 0x0000e200ff067b82 */ /* 0x000e620000000800 */
[----:B0-----:R-:W-:-:S05]  /*0230*/  IMAD.WIDE R4, R7, 0x4, R4 ;  /* 0x0000000407047825 */ /* 0x001fca00078e0204 */
[----:B------:R0:W2:Y:S01]  /*0240*/  LDG.E R23, desc[UR36][R4.64] ;  /* 0x0000002404177981 */ /* 0x0000a2000c1e1900 */
[----:B-1----:R-:W-:-:S04]  /*0250*/  IMAD.WIDE R10, R6, 0x4, R4 ;  /* 0x00000004060a7825 */ /* 0x002fc800078e0204 */
[----:B0-----:R-:W-:Y:S01]  /*0260*/  IMAD.MOV.U32 R4, RZ, RZ, R12 ;  /* 0x000000ffff047224 */ /* 0x001fe200078e000c */
[----:B------:R-:W-:-:S05]  /*0270*/  MOV R5, R13 ;  /* 0x0000000d00057202 */ /* 0x000fca0000000f00 */
[----:B--2---:R0:W-:Y:S04]  /*0280*/  ST.E desc[UR36][R4.64+-0x20], R23 ;  /* 0xffffe01704007985 */ /* 0x0041e8000c101924 */
[----:B------:R-:W2:Y:S01]  /*0290*/  LDG.E R25, desc[UR36][R10.64] ;  /* 0x000000240a197981 */ /* 0x000ea2000c1e1900 */
[----:B------:R-:W-:-:S03]  /*02a0*/  IMAD.WIDE R12, R6, 0x4, R10 ;  /* 0x00000004060c7825 */ /* 0x000fc600078e020a */
[----:B--2---:R1:W-:Y:S04]  /*02b0*/  ST.E desc[UR36][R4.64+-0x1c], R25 ;  /* 0xffffe41904007985 */ /* 0x0043e8000c101924 */
[----:B------:R-:W2:Y:S01]  /*02c0*/  LDG.E R27, desc[UR36][R12.64] ;  /* 0x000000240c1b7981 */ /* 0x000ea2000c1e1900 */
[----:B------:R-:W-:-:S03]  /*02d0*/  IMAD.WIDE R14, R6, 0x4, R12 ;  /* 0x00000004060e7825 */ /* 0x000fc600078e020c */
[----:B--2---:R2:W-:Y:S04]  /*02e0*/  ST.E desc[UR36][R4.64+-0x18], R27 ;  /* 0xffffe81b04007985 */ /* 0x0045e8000c101924 */
[----:B------:R-:W3:Y:S01]  /*02f0*/  LDG.E R29, desc[UR36][R14.64] ;  /* 0x000000240e1d7981 */ /* 0x000ee2000c1e1900 */
[----:B------:R-:W-:-:S03]  /*0300*/  IMAD.WIDE R20, R6, 0x4, R14 ;  /* 0x0000000406147825 */ /* 0x000fc600078e020e */
[----:B---3--:R3:W-:Y:S04]  /*0310*/  ST.E desc[UR36][R4.64+-0x14], R29 ;  /* 0xffffec1d04007985 */ /* 0x0087e8000c101924 */
[----:B------:R-:W4:Y:S01]  /*0320*/  LDG.E R24, desc[UR36][R20.64] ;  /* 0x0000002414187981 */ /* 0x000f22000c1e1900 */
[----:B0-----:R-:W-:-:S03]  /*0330*/  IMAD.WIDE R22, R6, 0x4, R20 ;  /* 0x0000000406167825 */ /* 0x001fc600078e0214 */
[----:B----4-:R0:W-:Y:S04]  /*0340*/  ST.E desc[UR36][R4.64+-0x10], R24 ;  /* 0xfffff01804007985 */ /* 0x0101e8000c101924 */
[----:B------:R-:W4:Y:S01]  /*0350*/  LDG.E R26, desc[UR36][R22.64] ;  /* 0x00000024161a7981 */ /* 0x000f22000c1e1900 */
[----:B------:R-:W-:-:S03]  /*0360*/  IMAD.WIDE R10, R6, 0x4, R22 ;  /* 0x00000004060a7825 */ /* 0x000fc600078e0216 */
[----:B----4-:R4:W-:Y:S04]  /*0370*/  ST.E desc[UR36][R4.64+-0xc], R26 ;  /* 0xfffff41a04007985 */ /* 0x0109e8000c101924 */
[----:B-1----:R-:W5:Y:S01]  /*0380*/  LDG.E R25, desc[UR36][R10.64] ;  /* 0x000000240a197981 */ /* 0x002f62000c1e1900 */
[----:B------:R-:W-:-:S03]  /*0390*/  IMAD.WIDE R12, R6, 0x4, R10 ;  /* 0x00000004060c7825 */ /* 0x000fc600078e020a */
[----:B-----5:R1:W-:Y:S04]  /*03a0*/  ST.E desc[UR36][R4.64+-0x8], R25 ;  /* 0xfffff81904007985 */ /* 0x0203e8000c101924 */
[----:B--2---:R-:W2:Y:S01]  /*03b0*/  LDG.E R27, desc[UR36][R12.64] ;  /* 0x000000240c1b7981 */ /* 0x004ea2000c1e1900 */
[----:B------:R-:W-:-:S03]  /*03c0*/  IMAD.WIDE R14, R6, 0x4, R12 ;  /* 0x00000004060e7825 */ /* 0x000fc600078e020c */
[----:B--2---:R2:W-:Y:S04]  /*03d0*/  ST.E desc[UR36][R4.64+-0x4], R27 ;  /* 0xfffffc1b04007985 */ /* 0x0045e8000c101924 */
[----:B---3--:R-:W3:Y:S01]  /*03e0*/  LDG.E R29, desc[UR36][R14.64] ;  /* 0x000000240e1d7981 */ /* 0x008ee2000c1e1900 */
[----:B------:R-:W-:-:S03]  /*03f0*/  IMAD.WIDE R20, R6, 0x4, R14 ;  /* 0x0000000406147825 */ /* 0x000fc600078e020e */
[----:B---3--:R3:W-:Y:S04]  /*0400*/  ST.E desc[UR36][R4.64], R29 ;  /* 0x0000001d04007985 */ /* 0x0087e8000c101924 */
[----:B0-----:R-:W5:Y:S01]  /*0410*/  LDG.E R24, desc[UR36][R20.64] ;  /* 0x0000002414187981 */ /* 0x001f62000c1e1900 */
[----:B------:R-:W-:-:S03]  /*0420*/  IMAD.WIDE R22, R6, 0x4, R20 ;  /* 0x0000000406167825 */ /* 0x000fc600078e0214 */
[----:B-----5:R0:W-:Y:S04]  /*0430*/  ST.E desc[UR36][R4.64+0x4], R24 ;  /* 0x0000041804007985 */ /* 0x0201e8000c101924 */
[----:B----4-:R-:W4:Y:S01]  /*0440*/  LDG.E R26, desc[UR36][R22.64] ;  /* 0x00000024161a7981 */ /* 0x010f22000c1e1900 */
        /* <DEDUP_REMOVED lines=8> */
[----:B---3--:R-:W2:Y:S01]  /*04d0*/  LDG.E R29, desc[UR36][R14.64] ;  /* 0x000000240e1d7981 */ /* 0x008ea2000c1e1900 */
[----:B------:R-:W-:-:S03]  /*04e0*/  IMAD.WIDE R20, R6, 0x4, R14 ;  /* 0x0000000406147825 */ /* 0x000fc600078e020e */
[----:B--2---:R4:W-:Y:S04]  /*04f0*/  ST.E desc[UR36][R4.64+0x14], R29 ;  /* 0x0000141d04007985 */ /* 0x0049e8000c101924 */
[----:B0-----:R-:W2:Y:S01]  /*0500*/  LDG.E R24, desc[UR36][R20.64] ;  /* 0x0000002414187981 */ /* 0x001ea2000c1e1900 */
[----:B------:R-:W-:-:S03]  /*0510*/  IMAD.WIDE R22, R6, 0x4, R20 ;  /* 0x0000000406167825 */ /* 0x000fc600078e0214 */
[----:B--2---:R4:W-:Y:S04]  /*0520*/  ST.E desc[UR36][R4.64+0x18], R24 ;  /* 0x0000181804007985 */ /* 0x0049e8000c101924 */
[----:B------:R-:W2:Y:S01]  /*0530*/  LDG.E R23, desc[UR36][R22.64] ;  /* 0x0000002416177981 */ /* 0x000ea2000c1e1900 */
[----:B------:R-:W-:Y:S02]  /*0540*/  IADD3 R8, PT, PT, R8, 0x10, RZ ;  /* 0x0000001008087810 */ /* 0x000fe40007ffe0ff */
[----:B------:R-:W-:Y:S02]  /*0550*/  IADD3 R12, P2, PT, R4, 0x40, RZ ;  /* 0x00000040040c7810 */ /* 0x000fe40007f5e0ff */
[----:B------:R-:W-:Y:S02]  /*0560*/  ISETP.NE.AND P0, PT, R8, RZ, PT ;  /* 0x000000ff0800720c */ /* 0x000fe40003f05270 */
[----:B------:R-:W-:Y:S01]  /*0570*/  LEA R7, R6, R7, 0x4 ;  /* 0x0000000706077211 */ /* 0x000fe200078e20ff */
[----:B------:R-:W-:Y:S01]  /*0580*/  IMAD.X R13, RZ, RZ, R5, P2 ;  /* 0x000000ffff0d7224 */ /* 0x000fe200010e0605 */
[----:B--2---:R4:W-:Y:S09]  /*0590*/  ST.E desc[UR36][R4.64+0x1c], R23 ;  /* 0x00001c1704007985 */ /* 0x0049f2000c101924 */
[----:B------:R-:W-:Y:S05]  /*05a0*/  @P0 BRA `(.L_x_10) ;  /* 0xfffffffc00180947 */ /* 0x000fea000383ffff */
[----:B------:R-:W-:Y:S05]  /*05b0*/  BSYNC.RECONVERGENT B0 ;  /* 0x0000000000007941 */ /* 0x000fea0003800200 */
.L_x_9:
[----:B------:R-:W-:Y:S04]  /*05c0*/  BSSY.RECONVERGENT B0, `(.L_x_8) ;  /* 0x000004c000007945 */ /* 0x000fe80003800200 */
[----:B------:R-:W-:Y:S05]  /*05d0*/  @!P1 BRA `(.L_x_11) ;  /* 0x0000000400289947 */ /* 0x000fea0003800000 */
[----:B------:R-:W-:Y:S02]  /*05e0*/  ISETP.GE.U32.AND P0, PT, R9, 0x8, PT ;  /* 0x000000080900780c */ /* 0x000fe40003f06070 */
[----:B------:R-:W-:-:S04]  /*05f0*/  LOP3.LUT R22, R0, 0x7, RZ, 0xc0, !PT ;  /* 0x0000000700167812 */ /* 0x000fc800078ec0ff */
[----:B------:R-:W-:-:S07]  /*0600*/  ISETP.NE.AND P1, PT, R22, RZ, PT ;  /* 0x000000ff1600720c */ /* 0x000fce0003f25270 */
[----:B------:R-:W-:Y:S06]  /*0610*/  @!P0 BRA `(.L_x_12) ;  /* 0x0000000000748947 */ /* 0x000fec0003800000 */
[----:B------:R-:W4:Y:S08]  /*0620*/  LDC R6, c[0x0][0x388] ;  /* 0x0000e200ff067b82 */ /* 0x000f300000000800 */
[----:B------:R-:W0:Y:S01]  /*0630*/  LDC.64 R8, c[0x0][0x380] ;  /* 0x0000e000ff087b82 */ /* 0x000e220000000a00 */
[----:B----4-:R-:W-:-:S04]  /*0640*/  IMAD R5, R3, R6, R2 ;  /* 0x0000000603057224 */ /* 0x010fc800078e0202 */
[----:B0-----:R-:W-:-:S05]  /*0650*/  IMAD.WIDE R8, R5, 0x4, R8 ;  /* 0x0000000405087825 */ /* 0x001fca00078e0208 */
[----:B------:R-:W2:Y:S01]  /*0660*/  LDG.E R7, desc[UR36][R8.64] ;  /* 0x0000002408077981 */ /* 0x000ea2000c1e1900 */
[----:B------:R-:W-:-:S04]  /*0670*/  IMAD.WIDE.U32 R4, R3, 0x4, R16 ;  /* 0x0000000403047825 */ /* 0x000fc800078e0010 */
[C---:B------:R-:W-:Y:S01]  /*0680*/  IMAD.WIDE R10, R6.reuse, 0x4, R8 ;  /* 0x00000004060a7825 */ /* 0x040fe200078e0208 */
[----:B--2---:R0:W-:Y:S04]  /*0690*/  ST.E desc[UR36][R4.64], R7 ;  /* 0x0000000704007985 */ /* 0x0041e8000c101924 */
[----:B------:R-:W2:Y:S01]  /*06a0*/  LDG.E R23, desc[UR36][R10.64] ;  /* 0x000000240a177981 */ /* 0x000ea2000c1e1900 */
[----:B------:R-:W-:-:S03]  /*06b0*/  IMAD.WIDE R12, R6, 0x4, R10 ;  /* 0x00000004060c7825 */ /* 0x000fc600078e020a */
        /* <DEDUP_REMOVED lines=14> */
[----:B0-----:R-:W-:-:S03]  /*07a0*/  IMAD.WIDE R6, R6, 0x4, R10 ;  /* 0x0000000406067825 */ /* 0x001fc600078e020a */
[----:B--2---:R1:W-:Y:S04]  /*07b0*/  ST.E desc[UR36][R4.64+0x18], R13 ;  /* 0x0000180d04007985 */ /* 0x0043e8000c101924 */
[----:B------:R-:W2:Y:S01]  /*07c0*/  LDG.E R7, desc[UR36][R6.64] ;  /* 0x0000002406077981 */ /* 0x000ea2000c1e1900 */
[----:B------:R-:W-:-:S03]  /*07d0*/  IADD3 R3, PT, PT, R3, 0x8, RZ ;  /* 0x0000000803037810 */ /* 0x000fc60007ffe0ff */
[----:B--2---:R1:W-:Y:S04]  /*07e0*/  ST.E desc[UR36][R4.64+0x1c], R7 ;  /* 0x00001c0704007985 */ /* 0x0043e8000c101924 */
.L_x_12:
[----:B------:R-:W-:Y:S05]  /*07f0*/  @!P1 BRA `(.L_x_11) ;  /* 0x0000000000a09947 */ /* 0x000fea0003800000 */
[----:B------:R-:W-:Y:S02]  /*0800*/  ISETP.GE.U32.AND P0, PT, R22, 0x4, PT ;  /* 0x000000041600780c */ /* 0x000fe40003f06070 */
[----:B------:R-:W-:-:S04]  /*0810*/  LOP3.LUT R0, R0, 0x3, RZ, 0xc0, !PT ;  /* 0x0000000300007812 */ /* 0x000fc800078ec0ff */
[----:B------:R-:W-:-:S07]  /*0820*/  ISETP.NE.AND P1, PT, R0, RZ, PT ;  /* 0x000000ff0000720c */ /* 0x000fce0003f25270 */
[----:B------:R-:W-:Y:S06]  /*0830*/  @!P0 BRA `(.L_x_13) ;  /* 0x0000000000448947 */ /* 0x000fec0003800000 */
[----:B-1----:R-:W0:Y:S08]  /*0840*/  LDC R13, c[0x0][0x388] ;  /* 0x0000e200ff0d7b82 */ /* 0x002e300000000800 */
[----:B----4-:R-:W1:Y:S01]  /*0850*/  LDC.64 R4, c[0x0][0x380] ;  /* 0x0000e000ff047b82 */ /* 0x010e620000000a00 */
[----:B0-----:R-:W-:-:S04]  /*0860*/  IMAD R7, R3, R13, R2 ;  /* 0x0000000d03077224 */ /* 0x001fc800078e0202 */
[----:B-1----:R-:W-:-:S05]  /*0870*/  IMAD.WIDE R6, R7, 0x4, R4 ;  /* 0x0000000407067825 */ /* 0x002fca00078e0204 */
        /* <DEDUP_REMOVED lines=11> */
[----:B------:R-:W-:-:S03]  /*0930*/  VIADD R3, R3, 0x4 ;  /* 0x0000000403037836 */ /* 0x000fc60000000000 */
[----:B--2---:R0:W-:Y:S04]  /*0940*/  ST.E desc[UR36][R4.64+0xc], R13 ;  /* 0x00000c0d04007985 */ /* 0x0041e8000c101924 */
.L_x_13:
[----:B------:R-:W-:Y:S05]  /*0950*/  @!P1 BRA `(.L_x_11) ;  /* 0x0000000000489947 */ /* 0x000fea0003800000 */
[----:B------:R-:W2:Y:S01]  /*0960*/  LDC R10, c[0x0][0x388] ;  /* 0x0000e200ff0a7b82 */ /* 0x000ea20000000800 */
[----:B-1----:R-:W-:-:S04]  /*0970*/  IMAD.WIDE.U32 R6, R3, 0x4, R16 ;  /* 0x0000000403067825 */ /* 0x002fc800078e0010 */
[----:B------:R-:W-:Y:S01]  /*0980*/  IMAD.MOV R0, RZ, RZ, -R0 ;  /* 0x000000ffff007224 */ /* 0x000fe200078e0a00 */
[----:B------:R-:W-:Y:S02]  /*0990*/  MOV R8, R6 ;  /* 0x0000000600087202 */ /* 0x000fe40000000f00 */
[----:B0---4-:R-:W0:Y:S01]  /*09a0*/  LDC.64 R4, c[0x0][0x380] ;  /* 0x0000e000ff047b82 */ /* 0x011e220000000a00 */
[----:B------:R-:W-:Y:S01]  /*09b0*/  MOV R11, R7 ;  /* 0x00000007000b7202 */ /* 0x000fe20000000f00 */
[----:B--2---:R-:W-:-:S07]  /*09c0*/  IMAD R3, R3, R10, R2 ;  /* 0x0000000a03037224 */ /* 0x004fce00078e0202 */
.L_x_14:
[----:B0-2---:R-:W-:-:S05]  /*09d0*/  IMAD.WIDE R6, R3, 0x4, R4 ;  /* 0x0000000403067825 */ /* 0x005fca00078e0204 */
[----:B------:R0:W2:Y:S01]  /*09e0*/  LDG.E R9, desc[UR36][R6.64] ;  /* 0x0000002406097981 */ /* 0x0000a2000c1e1900 */
[----:B------:R-:W-:Y:S01]  /*09f0*/  VIADD R0, R0, 0x1 ;  /* 0x0000000100007836 */ /* 0x000fe20000000000 */
[----:B------:R-:W-:-:S04]  /*0a00*/  IADD3 R3, PT, PT, R3, R10, RZ ;  /* 0x0000000a03037210 */ /* 0x000fc80007ffe0ff */
[----:B------:R-:W-:Y:S02]  /*0a10*/  ISETP.NE.AND P0, PT, R0, RZ, PT ;  /* 0x000000ff0000720c */ /* 0x000fe40003f05270 */
[----:B0-----:R-:W-:Y:S02]  /*0a20*/  MOV R6, R8 ;  /* 0x0000000800067202 */ /* 0x001fe40000000f00 */
[----:B------:R-:W-:Y:S02]  /*0a30*/  MOV R7, R11 ;  /* 0x0000000b00077202 */ /* 0x000fe40000000f00 */
[----:B------:R-:W-:-:S04]  /*0a40*/  IADD3 R8, P1, PT, R8, 0x4, RZ ;  /* 0x0000000408087810 */ /* 0x000fc80007f3e0ff */
[----:B------:R-:W-:Y:S01]  /*0a50*/  IADD3.X R11, PT, PT, RZ, R11, RZ, P1, !PT ;  /* 0x0000000bff0b7210 */ /* 0x000fe20000ffe4ff */
[----:B--2---:R2:W-:Y:S02]  /*0a60*/  ST.E desc[UR36][R6.64], R9 ;  /* 0x0000000906007985 */ /* 0x0045e4000c101924 */
[----:B------:R-:W-:Y:S06]  /*0a70*/  @P0 BRA `(.L_x_14) ;  /* 0xfffffffc00d40947 */ /* 0x000fec000383ffff */
.L_x_11:
[----:B------:R-:W-:Y:S05]  /*0a80*/  BSYNC.RECONVERGENT B0 ;  /* 0x0000000000007941 */ /* 0x000fea0003800200 */
.L_x_8:
[----:B------:R-:W-:Y:S01]  /*0a90*/  MOV R0, 0x0 ;  /* 0x0000000000007802 */ /* 0x000fe20000000f00 */
[----:B01--4-:R-:W-:Y:S01]  /*0aa0*/  IMAD.MOV.U32 R4, RZ, RZ, R18 ;  /* 0x000000ffff047224 */ /* 0x013fe200078e0012 */
[----:B------:R-:W-:Y:S02]  /*0ab0*/  MOV R5, R19 ;  /* 0x0000001300057202 */ /* 0x000fe40000000f00 */
[----:B--2---:R0:W1:Y:S05]  /*0ac0*/  LDC.64 R6, c[0x4][R0] ;  /* 0x0100000000067b82 */ /* 0x00406a0000000a00 */
[----:B------:R-:W-:-:S07]  /*0ad0*/  LEPC R20, `(.L_x_15) ;  /* 0x000000001014794e */ /* 0x000fce0000000000 */
[----:B01----:R-:W-:Y:S05]  /*0ae0*/  CALL.ABS.NOINC R6 ;  /* 0x0000000006007343 */ /* 0x003fea0003c00000 */
.L_x_15:
[----:B------:R-:W0:Y:S02]  /*0af0*/  LDC R19, c[0x0][0x38c] ;  /* 0x0000e300ff137b82 */ /* 0x000e240000000800 */
[----:B0-----:R-:W-:-:S04]  /*0b00*/  SHF.R.S32.HI R0, RZ, 0x1, R19 ;  /* 0x00000001ff007819 */ /* 0x001fc80000011413 */
[----:B------:R-:W-:-:S13]  /*0b10*/  ISETP.GE.AND P0, PT, R0, 0x1, PT ;  /* 0x000000010000780c */ /* 0x000fda0003f06270 */
        /* <DEDUP_REMOVED lines=8> */
[----:B------:R-:W-:Y:S02]  /*0ba0*/  IADD3 R14, P2, PT, R4, 0x20, RZ ;  /* 0x00000020040e7810 */ /* 0x000fe40007f5e0ff */
[----:B------:R-:W-:Y:S01]  /*0bb0*/  LOP3.LUT R3, R0, 0x7ffffff8, RZ, 0xc0, !PT ;  /* 0x7ffffff800037812 */ /* 0x000fe200078ec0ff */
[----:B------:R-:W-:Y:S01]  /*0bc0*/  IMAD.X R20, RZ, RZ, R17, P1 ;  /* 0x000000ffff147224 */ /* 0x000fe200008e0611 */
[----:B------:R-:W-:Y:S02]  /*0bd0*/  IADD3.X R15, PT, PT, RZ, R5, RZ, P2, !PT ;  /* 0x00000005ff0f7210 */ /* 0x000fe400017fe4ff */
[----:B------:R-:W-:-:S07]  /*0be0*/  IADD3 R12, PT, PT, -R3, RZ, RZ ;  /* 0x000000ff030c7210 */ /* 0x000fce0007ffe1ff */
.L_x_18:
[----:B------:R-:W-:Y:S01]  /*0bf0*/  MOV R7, R20 ;  /* 0x0000001400077202 */ /* 0x000fe20000000f00 */
[----:B------:R-:W-:-:S04]  /*0c00*/  IMAD.MOV.U32 R6, RZ, RZ, R13 ;  /* 0x000000ffff067224 */ /* 0x000fc800078e000d */
[----:B------:R-:W-:Y:S01]  /*0c10*/  IMAD.WIDE.U32 R8, R0, 0x4, R6 ;  /* 0x0000000400087825 */ /* 0x000fe200078e0006 */
[----:B--2---:R-:W2:Y:S04]  /*0c20*/  LD.E R10, desc[UR36][R6.64+-0x10] ;  /* 0xfffff024060a7980 */ /* 0x004ea8000c101900 */
[----:B------:R-:W2:Y:S02]  /*0c30*/  LD.E R11, desc[UR36][R8.64+-0x10] ;  /* 0xfffff024080b7980 */ /* 0x000ea4000c101900 */
[----:B--2---:R-:W-:Y:S01]  /*0c40*/  FADD R13, R10, R11 ;  /* 0x0000000b0a0d7221 */ /* 0x004fe20000000000 */
[----:B------:R-:W-:Y:S01]  /*0c50*/  MOV R10, R14 ;  /* 0x0000000e000a7202 */ /* 0x000fe20000000f00 */
[----:B------:R-:W-:-:S05]  /*0c60*/  IMAD.MOV.U32 R11, RZ, RZ, R15 ;  /* 0x000000ffff0b7224 */ /* 0x000fca00078e000f */
[----:B------:R0:W-:Y:S04]  /*0c70*/  ST.E desc[UR36][R10.64+-0x20], R13 ;  /* 0xffffe00d0a007985 */ /* 0x0001e8000c101924 */
[----:B------:R-:W2:Y:S04]  /*0c80*/  LD.E R14, desc[UR36][R6.64+-0x10] ;  /* 0xfffff024060e7980 */ /* 0x000ea8000c101900 */
[----:B------:R-:W2:Y:S02]  /*0c90*/  LD.E R15, desc[UR36][R8.64+-0x10] ;  /* 0xfffff024080f7980 */ /* 0x000ea4000c101900 */
[----:B--2---:R-:W-:-:S05]  /*0ca0*/  FADD R15, R14, -R15 ;  /* 0x8000000f0e0f7221 */ /* 0x004fca0000000000 */
[----:B------:R1:W-:Y:S04]  /*0cb0*/  ST.E desc[UR36][R10.64+-0x1c], R15 ;  /* 0xffffe40f0a007985 */ /* 0x0003e8000c101924 */
[----:B------:R-:W2:Y:S04]  /*0cc0*/  LD.E R14, desc[UR36][R6.64+-0xc] ;  /* 0xfffff424060e7980 */ /* 0x000ea8000c101900 */
[----:B------:R-:W2:Y:S02]  /*0cd0*/  LD.E R21, desc[UR36][R8.64+-0xc] ;  /* 0xfffff42408157980 */ /* 0x000ea4000c101900 */
[----:B--2---:R-:W-:-:S05]  /*0ce0*/  FADD R21, R14, R21 ;  /* 0x000000150e157221 */ /* 0x004fca0000000000 */
[----:B------:R2:W-:Y:S04]  /*0cf0*/  ST.E desc[UR36][R10.64+-0x18], R21 ;  /* 0xffffe8150a007985 */ /* 0x0005e8000c101924 */
[----:B------:R-:W3:Y:S04]  /*0d00*/  LD.E R14, desc[UR36][R6.64+-0xc] ;  /* 0xfffff424060e7980 */ /* 0x000ee8000c101900 */
[----:B------:R-:W3:Y:S02]  /*0d10*/  LD.E R23, desc[UR36][R8.64+-0xc] ;  /* 0xfffff42408177980 */ /* 0x000ee4000c101900 */
[----:B---3--:R-:W-:-:S05]  /*0d20*/  FADD R23, R14, -R23 ;  /* 0x800000170e177221 */ /* 0x008fca0000000000 */
[----:B------:R3:W-:Y:S04]  /*0d30*/  ST.E desc[UR36][R10.64+-0x14], R23 ;  /* 0xffffec170a007985 */ /* 0x0007e8000c101924 */
[----:B0-----:R-:W4:Y:S04]  /*0d40*/  LD.E R13, desc[UR36][R6.64+-0x8] ;  /* 0xfffff824060d7980 */ /* 0x001f28000c101900 */
[----:B------:R-:W4:Y:S02]  /*0d50*/  LD.E R14, desc[UR36][R8.64+-0x8] ;  /* 0xfffff824080e7980 */ /* 0x000f24000c101900 */
[----:B----4-:R-:W-:-:S05]  /*0d60*/  FADD R13, R13, R14 ;  /* 0x0000000e0d0d7221 */ /* 0x010fca0000000000 */
[----:B------:R0:W-:Y:S04]  /*0d70*/  ST.E desc[UR36][R10.64+-0x10], R13 ;  /* 0xfffff00d0a007985 */ /* 0x0001e8000c101924 */
[----:B------:R-:W4:Y:S04]  /*0d80*/  LD.E R14, desc[UR36][R6.64+-0x8] ;  /* 0xfffff824060e7980 */ /* 0x000f28000c101900 */
[----:B-1----:R-:W4:Y:S02]  /*0d90*/  LD.E R15, desc[UR36][R8.64+-0x8] ;  /* 0xfffff824080f7980 */ /* 0x002f24000c101900 */
[----:B----4-:R-:W-:-:S05]  /*0da0*/  FADD R15, R14, -R15 ;  /* 0x8000000f0e0f7221 */ /* 0x010fca0000000000 */
[----:B------:R1:W-:Y:S04]  /*0db0*/  ST.E desc[UR36][R10.64+-0xc], R15 ;  /* 0xfffff40f0a007985 */ /* 0x0003e8000c101924 */
[----:B------:R-:W4:Y:S04]  /*0dc0*/  LD.E R14, desc[UR36][R6.64+-0x4] ;  /* 0xfffffc24060e7980 */ /* 0x000f28000c101900 */
[----:B--2---:R-:W4:Y:S02]  /*0dd0*/  LD.E R21, desc[UR36][R8.64+-0x4] ;  /* 0xfffffc2408157980 */ /* 0x004f24000c101900 */
[----:B----4-:R-:W-:-:S05]  /*0de0*/  FADD R21, R14, R21 ;  /* 0x000000150e157221 */ /* 0x010fca0000000000 */
[----:B------:R2:W-:Y:S04]  /*0df0*/  ST.E desc[UR36][R10.64+-0x8], R21 ;  /* 0xfffff8150a007985 */ /* 0x0005e8000c101924 */
[----:B------:R-:W4:Y:S04]  /*0e00*/  LD.E R14, desc[UR36][R6.64+-0x4] ;  /* 0xfffffc24060e7980 */ /* 0x000f28000c101900 */
[----:B---3--:R-:W4:Y:S02]  /*0e10*/  LD.E R23, desc[UR36][R8.64+-0x4] ;  /* 0xfffffc2408177980 */ /* 0x008f24000c101900 */
[----:B----4-:R-:W-:-:S05]  /*0e20*/  FADD R23, R14, -R23 ;  /* 0x800000170e177221 */ /* 0x010fca0000000000 */
        /* <DEDUP_REMOVED lines=29> */
[----:B---3--:R-:W3:Y:S04]  /*1000*/  LD.E R23, desc[UR36][R8.64+0xc] ;  /* 0x00000c2408177980 */ /* 0x008ee8000c101900 */
[----:B------:R-:W3:Y:S01]  /*1010*/  LD.E R14, desc[UR36][R6.64+0xc] ;  /* 0x00000c24060e7980 */ /* 0x000ee2000c101900 */
[----:B------:R-:W-:Y:S02]  /*1020*/  IADD3 R12, PT, PT, R12, 0x8, RZ ;  /* 0x000000080c0c7810 */ /* 0x000fe40007ffe0ff */
[----:B0-----:R-:W-:-:S02]  /*1030*/  IADD3 R13, P2, PT, R6, 0x20, RZ ;  /* 0x00000020060d7810 */ /* 0x001fc40007f5e0ff */
[----:B------:R-:W-:Y:S02]  /*1040*/  ISETP.NE.AND P1, PT, R12, RZ, PT ;  /* 0x000000ff0c00720c */ /* 0x000fe40003f25270 */
[----:B------:R-:W-:Y:S01]  /*1050*/  IADD3.X R20, PT, PT, RZ, R7, RZ, P2, !PT ;  /* 0x00000007ff147210 */ /* 0x000fe200017fe4ff */
[----:B---3--:R-:W-:Y:S01]  /*1060*/  FADD R23, R14, -R23 ;  /* 0x800000170e177221 */ /* 0x008fe20000000000 */
[----:B------:R-:W-:-:S04]  /*1070*/  IADD3 R14, P3, PT, R10, 0x40, RZ ;  /* 0x000000400a0e7810 */ /* 0x000fc80007f7e0ff */
[----:B------:R2:W-:Y:S01]  /*1080*/  ST.E desc[UR36][R10.64+0x1c], R23 ;  /* 0x00001c170a007985 */ /* 0x0005e2000c101924 */
[----:B-1----:R-:W-:-:S04]  /*1090*/  IMAD.X R15, RZ, RZ, R11, P3 ;  /* 0x000000ffff0f7224 */ /* 0x002fc800018e060b */
[----:B------:R-:W-:Y:S05]  /*10a0*/  @P1 BRA `(.L_x_18) ;  /* 0xfffffff800d01947 */ /* 0x000fea000383ffff */
[----:B------:R-:W-:Y:S05]  /*10b0*/  BSYNC.RECONVERGENT B0 ;  /* 0x0000000000007941 */ /* 0x000fea0003800200 */
.L_x_17:
[----:B------:R-:W-:Y:S05]  /*10c0*/  @!P0 BRA `(.L_x_16) ;  /* 0x00000004004c8947 */ /* 0x000fea0003800000 */
[----:B------:R-:W-:Y:S02]  /*10d0*/  ISETP.GE.U32.AND P0, PT, R18, 0x4, PT ;  /* 0x000000041200780c */ /* 0x000fe40003f06070 */
[----:B------:R-:W-:-:S11]  /*10e0*/  LOP3.LUT P1, R18, R0, 0x3, RZ, 0xc0, !PT ;  /* 0x0000000300127812 */ /* 0x000fd6000782c0ff */
[----:B------:R-:W-:Y:S05]  /*10f0*/  @!P0 BRA `(.L_x_19) ;  /* 0x00000000009c8947 */ /* 0x000fea0003800000 */
[----:B------:R-:W-:Y:S01]  /*1100*/  IADD3 R13, PT, PT, R0, R3, RZ ;  /* 0x00000003000d7210 */ /* 0x000fe20007ffe0ff */
[----:B------:R-:W-:-:S04]  /*1110*/  IMAD.WIDE.U32 R6, R3, 0x4, R16 ;  /* 0x0000000403067825 */ /* 0x000fc800078e0010 */
[----:B------:R-:W-:Y:S01]  /*1120*/  IMAD.WIDE.U32 R12, R13, 0x4, R16 ;  /* 0x000000040d0c7825 */ /* 0x000fe200078e0010 */
[----:B--2---:R-:W2:Y:S04]  /*1130*/  LD.E R10, desc[UR36][R6.64] ;  /* 0x00000024060a7980 */ /* 0x004ea8000c101900 */
[----:B------:R-:W2:Y:S01]  /*1140*/  LD.E R11, desc[UR36][R12.64] ;  /* 0x000000240c0b7980 */ /* 0x000ea2000c101900 */
[----:B------:R-:W-:-:S05]  /*1150*/  SHF.L.U32 R9, R3, 0x1, RZ ;  /* 0x0000000103097819 */ /* 0x000fca00000006ff */
[----:B------:R-:W-:-:S04]  /*1160*/  IMAD.WIDE.U32 R8, R9, 0x4, R4 ;  /* 0x0000000409087825 */ /* 0x000fc800078e0004 */
[----:B--2---:R-:W-:-:S05]  /*1170*/  FADD R15, R10, R11 ;  /* 0x0000000b0a0f7221 */ /* 0x004fca0000000000 */
[----:B------:R0:W-:Y:S04]  /*1180*/  ST.E desc[UR36][R8.64], R15 ;  /* 0x0000000f08007985 */ /* 0x0001e8000c101924 */
[----:B------:R-:W2:Y:S04]  /*1190*/  LD.E R11, desc[UR36][R12.64] ;  /* 0x000000240c0b7980 */ /* 0x000ea8000c101900 */
[----:B------:R-:W2:Y:S02]  /*11a0*/  LD.E R10, desc[UR36][R6.64] ;  /* 0x00000024060a7980 */ /* 0x000ea4000c101900 */
[----:B--2---:R-:W-:Y:S01]  /*11b0*/  FADD R21, R10, -R11 ;  /* 0x8000000b0a157221 */ /* 0x004fe20000000000 */
[----:B------:R-:W-:-:S04]  /*11c0*/  IMAD.WIDE.U32 R10, R0, 0x4, R6 ;  /* 0x00000004000a7825 */ /* 0x000fc800078e0006 */
[----:B------:R1:W-:Y:S04]  /*11d0*/  ST.E desc[UR36][R8.64+0x4], R21 ;  /* 0x0000041508007985 */ /* 0x0003e8000c101924 */
[----:B------:R-:W2:Y:S04]  /*11e0*/  LD.E R14, desc[UR36][R6.64+0x4] ;  /* 0x00000424060e7980 */ /* 0x000ea8000c101900 */
[----:B------:R-:W2:Y:S02]  /*11f0*/  LD.E R23, desc[UR36][R10.64+0x4] ;  /* 0x000004240a177980 */ /* 0x000ea4000c101900 */
[----:B--2---:R-:W-:-:S05]  /*1200*/  FADD R23, R14, R23 ;  /* 0x000000170e177221 */ /* 0x004fca0000000000 */
[----:B------:R2:W-:Y:S04]  /*1210*/  ST.E desc[UR36][R8.64+0x8], R23 ;  /* 0x0000081708007985 */ /* 0x0005e8000c101924 */
[----:B------:R-:W3:Y:S04]  /*1220*/  LD.E R14, desc[UR36][R6.64+0x4] ;  /* 0x00000424060e7980 */ /* 0x000ee8000c101900 */
[----:B0-----:R-:W3:Y:S02]  /*1230*/  LD.E R15, desc[UR36][R10.64+0x4] ;  /* 0x000004240a0f7980 */ /* 0x001ee4000c101900 */
[----:B---3--:R-:W-:-:S05]  /*1240*/  FADD R15, R14, -R15 ;  /* 0x8000000f0e0f7221 */ /* 0x008fca0000000000 */
[----:B------:R0:W-:Y:S04]  /*1250*/  ST.E desc[UR36][R8.64+0xc], R15 ;  /* 0x00000c0f08007985 */ /* 0x0001e8000c101924 */
[----:B------:R-:W3:Y:S04]  /*1260*/  LD.E R12, desc[UR36][R6.64+0x8] ;  /* 0x00000824060c7980 */ /* 0x000ee8000c101900 */
[----:B------:R-:W3:Y:S02]  /*1270*/  LD.E R13, desc[UR36][R10.64+0x8] ;  /* 0x000008240a0d7980 */ /* 0x000ee4000c101900 */
[----:B---3--:R-:W-:-:S05]  /*1280*/  FADD R13, R12, R13 ;  /* 0x0000000d0c0d7221 */ /* 0x008fca0000000000 */
        /* <DEDUP_REMOVED lines=9> */
[----:B------:R-:W2:Y:S04]  /*1320*/  LD.E R12, desc[UR36][R6.64+0xc] ;  /* 0x00000c24060c7980 */ /* 0x000ea8000c101900 */
[----:B0-----:R-:W2:Y:S01]  /*1330*/  LD.E R15, desc[UR36][R10.64+0xc] ;  /* 0x00000c240a0f7980 */ /* 0x001ea2000c101900 */
[----:B------:R-:W-:Y:S02]  /*1340*/  VIADD R3, R3, 0x4 ;  /* 0x0000000403037836 */ /* 0x000fe40000000000 */
[----:B--2---:R-:W-:-:S05]  /*1350*/  FADD R15, R12, -R15 ;  /* 0x8000000f0c0f7221 */ /* 0x004fca0000000000 */
[----:B------:R3:W-:Y:S02]  /*1360*/  ST.E desc[UR36][R8.64+0x1c], R15 ;  /* 0x00001c0f08007985 */ /* 0x0007e4000c101924 */
.L_x_19:
[----:B------:R-:W-:Y:S05]  /*1370*/  @!P1 BRA `(.L_x_16) ;  /* 0x0000000000a09947 */ /* 0x000fea0003800000 */
[----:B------:R-:W-:Y:S02]  /*1380*/  ISETP.NE.AND P0, PT, R18, 0x1, PT ;  /* 0x000000011200780c */ /* 0x000fe40003f05270 */
[----:B------:R-:W-:-:S11]  /*1390*/  LOP3.LUT P1, RZ, R19, 0x2, RZ, 0xc0, !PT ;  /* 0x0000000213ff7812 */ /* 0x000fd6000782c0ff */
[----:B------:R-:W-:Y:S05]  /*13a0*/  @!P0 BRA `(.L_x_20) ;  /* 0x00000000005c8947 */ /* 0x000fea0003800000 */
[----:B--2---:R-:W-:Y:S01]  /*13b0*/  IADD3 R11, PT, PT, R0, R3, RZ ;  /* 0x00000003000b7210 */ /* 0x004fe20007ffe0ff */
[----:B---3--:R-:W-:-:S04]  /*13c0*/  IMAD.WIDE.U32 R8, R3, 0x4, R16 ;  /* 0x0000000403087825 */ /* 0x008fc800078e0010 */
[----:B------:R-:W-:Y:S01]  /*13d0*/  IMAD.WIDE.U32 R10, R11, 0x4, R16 ;  /* 0x000000040b0a7825 */ /* 0x000fe200078e0010 */
[----:B------:R-:W2:Y:S04]  /*13e0*/  LD.E R12, desc[UR36][R8.64] ;  /* 0x00000024080c7980 */ /* 0x000ea8000c101900 */
        /* <DEDUP_REMOVED lines=14> */
[----:B------:R-:W2:Y:S04]  /*14d0*/  LD.E R14, desc[UR36][R8.64+0x4] ;  /* 0x00000424080e7980 */ /* 0x000ea8000c101900 */
[----:B0-----:R-:W2:Y:S01]  /*14e0*/  LD.E R15, desc[UR36][R12.64+0x4] ;  /* 0x000004240c0f7980 */ /* 0x001ea2000c101900 */
[----:B------:R-:W-:Y:S02]  /*14f0*/  VIADD R3, R3, 0x2 ;  /* 0x0000000203037836 */ /* 0x000fe40000000000 */
[----:B--2---:R-:W-:-:S05]  /*1500*/  FADD R15, R14, -R15 ;  /* 0x8000000f0e0f7221 */ /* 0x004fca0000000000 */
[----:B------:R1:W-:Y:S02]  /*1510*/  ST.E desc[UR36][R6.64+0xc], R15 ;  /* 0x00000c0f06007985 */ /* 0x0003e4000c101924 */
.L_x_20:
[----:B------:R-:W-:Y:S05]  /*1520*/  @!P1 BRA `(.L_x_16) ;  /* 0x0000000000349947 */ /* 0x000fea0003800000 */
[----:B---3--:R-:W-:Y:S01]  /*1530*/  IADD3 R9, PT, PT, R0, R3, RZ ;  /* 0x0000000300097210 */ /* 0x008fe20007ffe0ff */
[----:B-1----:R-:W-:-:S04]  /*1540*/  IMAD.WIDE.U32 R6, R3, 0x4, R16 ;  /* 0x0000000403067825 */ /* 0x002fc800078e0010 */
[----:B------:R-:W-:Y:S01]  /*1550*/  IMAD.WIDE.U32 R8, R9, 0x4, R16 ;  /* 0x0000000409087825 */ /* 0x000fe200078e0010 */
[----:B------:R-:W3:Y:S04]  /*1560*/  LD.E R0, desc[UR36][R6.64] ;  /* 0x0000002406007980 */ /* 0x000ee8000c101900 */
[----:B------:R-:W3:Y:S01]  /*1570*/  LD.E R13, desc[UR36][R8.64] ;  /* 0x00000024080d7980 */ /* 0x000ee2000c101900 */
[----:B--2---:R-:W-:-:S05]  /*1580*/  SHF.L.U32 R11, R3, 0x1, RZ ;  /* 0x00000001030b7819 */ /* 0x004fca00000006ff */
[----:B------:R-:W-:-:S04]  /*1590*/  IMAD.WIDE.U32 R10, R11, 0x4, R4 ;  /* 0x000000040b0a7825 */ /* 0x000fc800078e0004 */
[----:B---3--:R-:W-:-:S05]  /*15a0*/  FADD R13, R0, R13 ;  /* 0x0000000d000d7221 */ /* 0x008fca0000000000 */
[----:B------:R0:W-:Y:S04]  /*15b0*/  ST.E desc[UR36][R10.64], R13 ;  /* 0x0000000d0a007985 */ /* 0x0001e8000c101924 */
[----:B------:R-:W2:Y:S04]  /*15c0*/  LD.E R0, desc[UR36][R6.64] ;  /* 0x0000002406007980 */ /* 0x000ea8000c101900 */
[----:B------:R-:W2:Y:S02]  /*15d0*/  LD.E R3, desc[UR36][R8.64] ;  /* 0x0000002408037980 */ /* 0x000ea4000c101900 */
[----:B--2---:R-:W-:-:S05]  /*15e0*/  FADD R3, R0, -R3 ;  /* 0x8000000300037221 */ /* 0x004fca0000000000 */
[----:B------:R0:W-:Y:S02]  /*15f0*/  ST.E desc[UR36][R10.64+0x4], R3 ;  /* 0x000004030a007985 */ /* 0x0001e4000c101924 */
.L_x_16:
[----:B------:R-:W-:-:S13]  /*1600*/  ISETP.GE.AND P0, PT, R19, 0x1, PT ;  /* 0x000000011300780c */ /* 0x000fda0003f06270 */
[----:B------:R-:W-:Y:S05]  /*1610*/  @!P0 BRA `(.L_x_21) ;  /* 0x0000001000608947 */ /* 0x000fea0003800000 */
[C---:B------:R-:W-:Y:S01]  /*1620*/  ISETP.GE.U32.AND P1, PT, R19.reuse, 0x10, PT ;  /* 0x000000101300780c */ /* 0x040fe20003f26070 */
[----:B0-----:R-:W-:Y:S01]  /*1630*/  IMAD.MOV.U32 R3, RZ, RZ, RZ ;  /* 0x000000ffff037224 */ /* 0x001fe200078e00ff */
[----:B------:R-:W-:Y:S02]  /*1640*/  LOP3.LUT R18, R19, 0xf, RZ, 0xc0, !PT ;  /* 0x0000000f13127812 */ /* 0x000fe400078ec0ff */
[----:B------:R-:W-:Y:S02]  /*1650*/  P2R R0, PR, RZ, 0x2 ;  /* 0x00000002ff007803 */ /* 0x000fe40000000000 */
[----:B------:R-:W-:-:S07]  /*1660*/  ISETP.NE.AND P0, PT, R18, RZ, PT ;  /* 0x000000ff1200720c */ /* 0x000fce0003f05270 */
[----:B------:R-:W-:Y:S06]  /*1670*/  @!P1 BRA `(.L_x_22) ;  /* 0x0000000000cc9947 */ /* 0x000fec0003800000 */
[----:B------:R-:W-:Y:S01]  /*1680*/  LOP3.LUT R3, R19, 0x7ffffff0, RZ, 0xc0, !PT ;  /* 0x7ffffff013037812 */ /* 0x000fe200078ec0ff */
[----:B------:R-:W-:Y:S01]  /*1690*/  BSSY.RECONVERGENT B0, `(.L_x_22) ;  /* 0x0000031000007945 */ /* 0x000fe20003800200 */
[----:B------:R-:W-:Y:S02]  /*16a0*/  IADD3 R12, P1, PT, R4, 0x20, RZ ;  /* 0x00000020040c7810 */ /* 0x000fe40007f3e0ff */
[----:B--2---:R-:W-:Y:S01]  /*16b0*/  IADD3 R10, P2, PT, R16, 0x20, RZ ;  /* 0x00000020100a7810 */ /* 0x004fe20007f5e0ff */
[----:B------:R-:W-:Y:S01]  /*16c0*/  IMAD.MOV R0, RZ, RZ, -R3 ;  /* 0x000000ffff007224 */ /* 0x000fe200078e0a03 */
[----:B------:R-:W-:Y:S02]  /*16d0*/  IADD3.X R11, PT, PT, RZ, R5, RZ, P1, !PT ;  /* 0x00000005ff0b7210 */ /* 0x000fe40000ffe4ff */
[----:B-1-3--:R-:W-:-:S09]  /*16e0*/  IADD3.X R23, PT, PT, RZ, R17, RZ, P2, !PT ;  /* 0x00000011ff177210 */ /* 0x00afd200017fe4ff */
.L_x_23:
[----:B------:R-:W-:Y:S02]  /*16f0*/  MOV R8, R12 ;  /* 0x0000000c00087202 */ /* 0x000fe40000000f00 */
[----:B------:R-:W-:-:S05]  /*1700*/  MOV R9, R11 ;  /* 0x0000000b00097202 */ /* 0x000fca0000000f00 */
[----:B------:R-:W2:Y:S01]  /*1710*/  LD.E R11, desc[UR36][R8.64+-0x20] ;  /* 0xffffe024080b7980 */ /* 0x000ea2000c101900 */
[----:B-1----:R-:W-:Y:S01]  /*1720*/  IMAD.MOV.U32 R6, RZ, RZ, R10 ;  /* 0x000000ffff067224 */ /* 0x002fe200078e000a */
[----:B------:R-:W-:-:S05]  /*1730*/  MOV R7, R23 ;  /* 0x0000001700077202 */ /* 0x000fca0000000f00 */
[----:B--2---:R0:W-:Y:S04]  /*1740*/  ST.E desc[UR36][R6.64+-0x20], R11 ;  /* 0xffffe00b06007985 */ /* 0x0041e8000c101924 */
[----:B------:R-:W2:Y:S04]  /*1750*/  LD.E R13, desc[UR36][R8.64+-0x1c] ;  /* 0xffffe424080d7980 */ /* 0x000ea8000c101900 */
[----:B--2---:R1:W-:Y:S04]  /*1760*/  ST.E desc[UR36][R6.64+-0x1c], R13 ;  /* 0xffffe40d06007985 */ /* 0x0043e8000c101924 */
[----:B------:R-:W2:Y:S04]  /*1770*/  LD.E R15, desc[UR36][R8.64+-0x18] ;  /* 0xffffe824080f7980 */ /* 0x000ea8000c101900 */
[----:B--2---:R2:W-:Y:S04]  /*1780*/  ST.E desc[UR36][R6.64+-0x18], R15 ;  /* 0xffffe80f06007985 */ /* 0x0045e8000c101924 */
[----:B------:R-:W3:Y:S04]  /*1790*/  LD.E R21, desc[UR36][R8.64+-0x14] ;  /* 0xffffec2408157980 */ /* 0x000ee8000c101900 */
[----:B---3--:R3:W-:Y:S04]  /*17a0*/  ST.E desc[UR36][R6.64+-0x14], R21 ;  /* 0xffffec1506007985 */ /* 0x0087e8000c101924 */
[----:B------:R-:W4:Y:S04]  /*17b0*/  LD.E R23, desc[UR36][R8.64+-0x10] ;  /* 0xfffff02408177980 */ /* 0x000f28000c101900 */
[----:B----4-:R4:W-:Y:S04]  /*17c0*/  ST.E desc[UR36][R6.64+-0x10], R23 ;  /* 0xfffff01706007985 */ /* 0x0109e8000c101924 */
[----:B------:R-:W5:Y:S04]  /*17d0*/  LD.E R25, desc[UR36][R8.64+-0xc] ;  /* 0xfffff42408197980 */ /* 0x000f68000c101900 */
[----:B-----5:R5:W-:Y:S04]  /*17e0*/  ST.E desc[UR36][R6.64+-0xc], R25 ;  /* 0xfffff41906007985 */ /* 0x020be8000c101924 */
[----:B0-----:R-:W2:Y:S04]  /*17f0*/  LD.E R11, desc[UR36][R8.64+-0x8] ;  /* 0xfffff824080b7980 */ /* 0x001ea8000c101900 */
[----:B--2---:R0:W-:Y:S04]  /*1800*/  ST.E desc[UR36][R6.64+-0x8], R11 ;  /* 0xfffff80b06007985 */ /* 0x0041e8000c101924 */
[----:B-1----:R-:W2:Y:S04]  /*1810*/  LD.E R13, desc[UR36][R8.64+-0x4] ;  /* 0xfffffc24080d7980 */ /* 0x002ea8000c101900 */
[----:B--2---:R1:W-:Y:S04]  /*1820*/  ST.E desc[UR36][R6.64+-0x4], R13 ;  /* 0xfffffc0d06007985 */ /* 0x0043e8000c101924 */
[----:B------:R-:W2:Y:S04]  /*1830*/  LD.E R15, desc[UR36][R8.64] ;  /* 0x00000024080f7980 */ /* 0x000ea8000c101900 */
[----:B--2---:R2:W-:Y:S04]  /*1840*/  ST.E desc[UR36][R6.64], R15 ;  /* 0x0000000f06007985 */ /* 0x0045e8000c101924 */
[----:B---3--:R-:W3:Y:S04]  /*1850*/  LD.E R21, desc[UR36][R8.64+0x4] ;  /* 0x0000042408157980 */ /* 0x008ee8000c101900 */
[----:B---3--:R3:W-:Y:S04]  /*1860*/  ST.E desc[UR36][R6.64+0x4], R21 ;  /* 0x0000041506007985 */ /* 0x0087e8000c101924 */
[----:B----4-:R-:W4:Y:S04]  /*1870*/  LD.E R23, desc[UR36][R8.64+0x8] ;  /* 0x0000082408177980 */ /* 0x010f28000c101900 */
[----:B----4-:R-:W-:Y:S04]  /*1880*/  ST.E desc[UR36][R6.64+0x8], R23 ;  /* 0x0000081706007985 */ /* 0x010fe8000c101924 */
[----:B-----5:R-:W4:Y:S04]  /*1890*/  LD.E R25, desc[UR36][R8.64+0xc] ;  /* 0x00000c2408197980 */ /* 0x020f28000c101900 */
[----:B----4-:R-:W-:Y:S04]  /*18a0*/  ST.E desc[UR36][R6.64+0xc], R25 ;  /* 0x00000c1906007985 */ /* 0x010fe8000c101924 */
[----:B0-----:R-:W4:Y:S04]  /*18b0*/  LD.E R11, desc[UR36][R8.64+0x10] ;  /* 0x00001024080b7980 */ /* 0x001f28000c101900 */
[----:B----4-:R0:W-:Y:S04]  /*18c0*/  ST.E desc[UR36][R6.64+0x10], R11 ;  /* 0x0000100b06007985 */ /* 0x0101e8000c101924 */
[----:B-1----:R-:W4:Y:S04]  /*18d0*/  LD.E R13, desc[UR36][R8.64+0x14] ;  /* 0x00001424080d7980 */ /* 0x002f28000c101900 */
[----:B----4-:R1:W-:Y:S04]  /*18e0*/  ST.E desc[UR36][R6.64+0x14], R13 ;  /* 0x0000140d06007985 */ /* 0x0103e8000c101924 */
[----:B--2---:R-:W2:Y:S04]  /*18f0*/  LD.E R15, desc[UR36][R8.64+0x18] ;  /* 0x00001824080f7980 */ /* 0x004ea8000c101900 */
[----:B--2---:R1:W-:Y:S04]  /*1900*/  ST.E desc[UR36][R6.64+0x18], R15 ;  /* 0x0000180f06007985 */ /* 0x0043e8000c101924 */
[----:B---3--:R-:W2:Y:S01]  /*1910*/  LD.E R21, desc[UR36][R8.64+0x1c] ;  /* 0x00001c2408157980 */ /* 0x008ea2000c101900 */
[----:B------:R-:W-:-:S02]  /*1920*/  IADD3 R0, PT, PT, R0, 0x10, RZ ;  /* 0x0000001000007810 */ /* 0x000fc40007ffe0ff */
[----:B------:R-:W-:Y:S02]  /*1930*/  IADD3 R12, P2, PT, R8, 0x40, RZ ;  /* 0x00000040080c7810 */ /* 0x000fe40007f5e0ff */
[----:B------:R-:W-:Y:S02]  /*1940*/  ISETP.NE.AND P1, PT, R0, RZ, PT ;  /* 0x000000ff0000720c */ /* 0x000fe40003f25270 */
[----:B------:R-:W-:Y:S01]  /*1950*/  IADD3 R10, P3, PT, R6, 0x40, RZ ;  /* 0x00000040060a7810 */ /* 0x000fe20007f7e0ff */
[----:B0-----:R-:W-:-:S03]  /*1960*/  IMAD.X R11, RZ, RZ, R9, P2 ;  /* 0x000000ffff0b7224 */ /* 0x001fc600010e0609 */
[----:B------:R-:W-:Y:S01]  /*1970*/  IADD3.X R23, PT, PT, RZ, R7, RZ, P3, !PT ;  /* 0x00000007ff177210 */ /* 0x000fe20001ffe4ff */
[----:B--2---:R1:W-:Y:S06]  /*1980*/  ST.E desc[UR36][R6.64+0x1c], R21 ;  /* 0x00001c1506007985 */ /* 0x0043ec000c101924 */
[----:B------:R-:W-:Y:S05]  /*1990*/  @P1 BRA `(.L_x_23) ;  /* 0xfffffffc00541947 */ /* 0x000fea000383ffff */
[----:B------:R-:W-:Y:S05]  /*19a0*/  BSYNC.RECONVERGENT B0 ;  /* 0x0000000000007941 */ /* 0x000fea0003800200 */
.L_x_22:
[----:B------:R-:W-:Y:S05]  /*19b0*/  @!P0 BRA `(.L_x_24) ;  /* 0x0000000000f08947 */ /* 0x000fea0003800000 */
[----:B------:R-:W-:Y:S02]  /*19c0*/  ISETP.GE.U32.AND P0, PT, R18, 0x8, PT ;  /* 0x000000081200780c */ /* 0x000fe40003f06070 */
[----:B--2---:R-:W-:-:S04]  /*19d0*/  LOP3.LUT R10, R19, 0x7, RZ, 0xc0, !PT ;  /* 0x00000007130a7812 */ /* 0x004fc800078ec0ff */
[----:B------:R-:W-:-:S07]  /*19e0*/  ISETP.NE.AND P1, PT, R10, RZ, PT ;  /* 0x000000ff0a00720c */ /* 0x000fce0003f25270 */
[----:B------:R-:W-:Y:S06]  /*19f0*/  @!P0 BRA `(.L_x_25) ;  /* 0x00000000004c8947 */ /* 0x000fec0003800000 */
[----:B---3--:R-:W-:-:S05]  /*1a00*/  IMAD.WIDE.U32 R8, R3, 0x4, R4 ;  /* 0x0000000403087825 */ /* 0x008fca00078e0004 */
[----:B------:R-:W2:Y:S01]  /*1a10*/  LD.E R11, desc[UR36][R8.64] ;  /* 0x00000024080b7980 */ /* 0x000ea2000c101900 */
[----:B-1----:R-:W-:-:S05]  /*1a20*/  IMAD.WIDE.U32 R6, R3, 0x4, R16 ;  /* 0x0000000403067825 */ /* 0x002fca00078e0010 */
[----:B--2---:R0:W-:Y:S04]  /*1a30*/  ST.E desc[UR36][R6.64], R11 ;  /* 0x0000000b06007985 */ /* 0x0041e8000c101924 */
[----:B------:R-:W2:Y:S04]  /*1a40*/  LD.E R13, desc[UR36][R8.64+0x4] ;  /* 0x00000424080d7980 */ /* 0x000ea8000c101900 */
[----:B--2---:R1:W-:Y:S04]  /*1a50*/  ST.E desc[UR36][R6.64+0x4], R13 ;  /* 0x0000040d06007985 */ /* 0x0043e8000c101924 */
[----:B------:R-:W2:Y:S04]  /*1a60*/  LD.E R15, desc[UR36][R8.64+0x8] ;  /* 0x00000824080f7980 */ /* 0x000ea8000c101900 */
[----:B--2---:R2:W-:Y:S04]  /*1a70*/  ST.E desc[UR36][R6.64+0x8], R15 ;  /* 0x0000080f06007985 */ /* 0x0045e8000c101924 */
[----:B------:R-:W3:Y:S04]  /*1a80*/  LD.E R21, desc[UR36][R8.64+0xc] ;  /* 0x00000c2408157980 */ /* 0x000ee8000c101900 */
[----:B---3--:R2:W-:Y:S04]  /*1a90*/  ST.E desc[UR36][R6.64+0xc], R21 ;  /* 0x00000c1506007985 */ /* 0x0085e8000c101924 */
[----:B------:R-:W3:Y:S04]  /*1aa0*/  LD.E R23, desc[UR36][R8.64+0x10] ;  /* 0x0000102408177980 */ /* 0x000ee8000c101900 */
[----:B---3--:R2:W-:Y:S04]  /*1ab0*/  ST.E desc[UR36][R6.64+0x10], R23 ;  /* 0x0000101706007985 */ /* 0x0085e8000c101924 */
[----:B------:R-:W3:Y:S04]  /*1ac0*/  LD.E R25, desc[UR36][R8.64+0x14] ;  /* 0x0000142408197980 */ /* 0x000ee8000c101900 */
[----:B---3--:R2:W-:Y:S04]  /*1ad0*/  ST.E desc[UR36][R6.64+0x14], R25 ;  /* 0x0000141906007985 */ /* 0x0085e8000c101924 */
[----:B0-----:R-:W3:Y:S04]  /*1ae0*/  LD.E R11, desc[UR36][R8.64+0x18] ;  /* 0x00001824080b7980 */ /* 0x001ee8000c101900 */
[----:B---3--:R2:W-:Y:S04]  /*1af0*/  ST.E desc[UR36][R6.64+0x18], R11 ;  /* 0x0000180b06007985 */ /* 0x0085e8000c101924 */
[----:B-1----:R-:W3:Y:S01]  /*1b00*/  LD.E R13, desc[UR36][R8.64+0x1c] ;  /* 0x00001c24080d7980 */ /* 0x002ee2000c101900 */
[----:B------:R-:W-:-:S03]  /*1b10*/  IADD3 R3, PT, PT, R3, 0x8, RZ ;  /* 0x0000000803037810 */ /* 0x000fc60007ffe0ff */
[----:B---3--:R2:W-:Y:S04]  /*1b20*/  ST.E desc[UR36][R6.64+0x1c], R13 ;  /* 0x00001c0d06007985 */ /* 0x0085e8000c101924 */
.L_x_25:
[----:B------:R-:W-:Y:S04]  /*1b30*/  BSSY.RECONVERGENT B0, `(.L_x_24) ;  /* 0x0000024000007945 */ /* 0x000fe80003800200 */
[----:B------:R-:W-:Y:S05]  /*1b40*/  @!P1 BRA `(.L_x_26) ;  /* 0x0000000000889947 */ /* 0x000fea0003800000 */
[----:B------:R-:W-:Y:S02]  /*1b50*/  ISETP.GE.U32.AND P0, PT, R10, 0x4, PT ;  /* 0x000000040a00780c */ /* 0x000fe40003f06070 */
[----:B------:R-:W-:-:S04]  /*1b60*/  LOP3.LUT R0, R19, 0x3, RZ, 0xc0, !PT ;  /* 0x0000000313007812 */ /* 0x000fc800078ec0ff */
[----:B------:R-:W-:-:S07]  /*1b70*/  ISETP.NE.AND P1, PT, R0, RZ, PT ;  /* 0x000000ff0000720c */ /* 0x000fce0003f25270 */
[----:B------:R-:W-:Y:S06]  /*1b80*/  @!P0 BRA `(.L_x_27) ;  /* 0x00000000002c8947 */ /* 0x000fec0003800000 */
[----:B-12---:R-:W-:-:S05]  /*1b90*/  IMAD.WIDE.U32 R6, R3, 0x4, R4 ;  /* 0x0000000403067825 */ /* 0x006fca00078e0004 */
[----:B------:R-:W2:Y:S01]  /*1ba0*/  LD.E R11, desc[UR36][R6.64] ;  /* 0x00000024060b7980 */ /* 0x000ea2000c101900 */
[----:B---3--:R-:W-:-:S05]  /*1bb0*/  IMAD.WIDE.U32 R8, R3, 0x4, R16 ;  /* 0x0000000403087825 */ /* 0x008fca00078e0010 */
[----:B--2---:R0:W-:Y:S04]  /*1bc0*/  ST.E desc[UR36][R8.64], R11 ;  /* 0x0000000b08007985 */ /* 0x0041e8000c101924 */
[----:B------:R-:W2:Y:S04]  /*1bd0*/  LD.E R13, desc[UR36][R6.64+0x4] ;  /* 0x00000424060d7980 */ /* 0x000ea8000c101900 */
[----:B--2---:R0:W-:Y:S04]  /*1be0*/  ST.E desc[UR36][R8.64+0x4], R13 ;  /* 0x0000040d08007985 */ /* 0x0041e8000c101924 */
[----:B------:R-:W2:Y:S04]  /*1bf0*/  LD.E R15, desc[UR36][R6.64+0x8] ;  /* 0x00000824060f7980 */ /* 0x000ea8000c101900 */
[----:B--2---:R0:W-:Y:S04]  /*1c00*/  ST.E desc[UR36][R8.64+0x8], R15 ;  /* 0x0000080f08007985 */ /* 0x0041e8000c101924 */
[----:B------:R-:W2:Y:S01]  /*1c10*/  LD.E R21, desc[UR36][R6.64+0xc] ;  /* 0x00000c2406157980 */ /* 0x000ea2000c101900 */
[----:B------:R-:W-:-:S03]  /*1c20*/  IADD3 R3, PT, PT, R3, 0x4, RZ ;  /* 0x0000000403037810 */ /* 0x000fc60007ffe0ff */
[----:B--2---:R0:W-:Y:S04]  /*1c30*/  ST.E desc[UR36][R8.64+0xc], R21 ;  /* 0x00000c1508007985 */ /* 0x0041e8000c101924 */
.L_x_27:
[----:B------:R-:W-:Y:S05]  /*1c40*/  @!P1 BRA `(.L_x_26) ;  /* 0x0000000000489947 */ /* 0x000fea0003800000 */
[----:B-12---:R-:W-:Y:S01]  /*1c50*/  IMAD.WIDE.U32 R6, R3, 0x4, R16 ;  /* 0x0000000403067825 */ /* 0x006fe200078e0010 */
[----:B------:R-:W-:-:S03]  /*1c60*/  IADD3 R0, PT, PT, -R0, RZ, RZ ;  /* 0x000000ff00007210 */ /* 0x000fc60007ffe1ff */
[----:B0--3--:R-:W-:Y:S01]  /*1c70*/  IMAD.WIDE.U32 R8, R3, 0x4, R4 ;  /* 0x0000000403087825 */ /* 0x009fe200078e0004 */
[----:B------:R-:W-:-:S03]  /*1c80*/  MOV R11, R7 ;  /* 0x00000007000b7202 */ /* 0x000fc60000000f00 */
[----:B------:R-:W-:-:S07]  /*1c90*/  IMAD.MOV.U32 R10, RZ, RZ, R6 ;  /* 0x000000ffff0a7224 */ /* 0x000fce00078e0006 */
.L_x_28:
[----:B----4-:R-:W-:Y:S01]  /*1ca0*/  MOV R6, R8 ;  /* 0x0000000800067202 */ /* 0x010fe20000000f00 */
[----:B------:R-:W-:-:S05]  /*1cb0*/  IMAD.MOV.U32 R7, RZ, RZ, R9 ;  /* 0x000000ffff077224 */ /* 0x000fca00078e0009 */
[----:B------:R0:W2:Y:S01]  /*1cc0*/  LD.E R3, desc[UR36][R6.64] ;  /* 0x0000002406037980 */ /* 0x0000a2000c101900 */
[----:B------:R-:W-:Y:S02]  /*1cd0*/  IADD3 R0, PT, PT, R0, 0x1, RZ ;  /* 0x0000000100007810 */ /* 0x000fe40007ffe0ff */
[----:B------:R-:W-:Y:S02]  /*1ce0*/  IADD3 R8, P2, PT, R8, 0x4, RZ ;  /* 0x0000000408087810 */ /* 0x000fe40007f5e0ff */
[----:B------:R-:W-:Y:S02]  /*1cf0*/  ISETP.NE.AND P0, PT, R0, RZ, PT ;  /* 0x000000ff0000720c */ /* 0x000fe40003f05270 */
[----:B------:R-:W-:Y:S02]  /*1d00*/  IADD3.X R9, PT, PT, RZ, R9, RZ, P2, !PT ;  /* 0x00000009ff097210 */ /* 0x000fe400017fe4ff */
[----:B0-----:R-:W-:Y:S02]  /*1d10*/  MOV R6, R10 ;  /* 0x0000000a00067202 */ /* 0x001fe40000000f00 */
[----:B------:R-:W-:-:S02]  /*1d20*/  MOV R7, R11 ;  /* 0x0000000b00077202 */ /* 0x000fc40000000f00 */
[----:B------:R-:W-:-:S05]  /*1d30*/  IADD3 R10, P1, PT, R10, 0x4, RZ ;  /* 0x000000040a0a7810 */ /* 0x000fca0007f3e0ff */
[----:B------:R-:W-:Y:S01]  /*1d40*/  IMAD.X R11, RZ, RZ, R11, P1 ;  /* 0x000000ffff0b7224 */ /* 0x000fe200008e060b */
[----:B--2---:R4:W-:Y:S01]  /*1d50*/  ST.E desc[UR36][R6.64], R3 ;  /* 0x0000000306007985 */ /* 0x0049e2000c101924 */
[----:B------:R-:W-:Y:S06]  /*1d60*/  @P0 BRA `(.L_x_28) ;  /* 0xfffffffc00cc0947 */ /* 0x000fec000383ffff */
.L_x_26:
[----:B------:R-:W-:Y:S05]  /*1d70*/  BSYNC.RECONVERGENT B0 ;  /* 0x0000000000007941 */ /* 0x000fea0003800200 */
.L_x_24:
[----:B------:R-:W-:-:S04]  /*1d80*/  MOV R0, 0x8 ;  /* 0x0000000800007802 */ /* 0x000fc80000000f00 */
[----:B-12-4-:R1:W2:Y:S03]  /*1d90*/  LDC.64 R6, c[0x4][R0] ;  /* 0x0100000000067b82 */ /* 0x0162a60000000a00 */
[----:B0--3--:R-:W-:-:S07]  /*1da0*/  LEPC R20, `(.L_x_29) ;  /* 0x000000001014794e */ /* 0x009fce0000000000 */
[----:B-12---:R-:W-:Y:S05]  /*1db0*/  CALL.ABS.NOINC R6 ;  /* 0x0000000006007343 */ /* 0x006fea0003c00000 */
.L_x_29:
[----:B------:R-:W-:Y:S01]  /*1dc0*/  ISETP.GE.U32.AND P6, PT, R19, 0x10, PT ;  /* 0x000000101300780c */ /* 0x000fe20003fc6070 */
[----:B------:R-:W-:Y:S01]  /*1dd0*/  HFMA2 R3, -RZ, RZ, 0, 0 ;  /* 0x00000000ff037431 */ /* 0x000fe200000001ff */
[----:B------:R-:W-:-:S11]  /*1de0*/  ISETP.NE.AND P2, PT, R18, RZ, PT ;  /* 0x000000ff1200720c */ /* 0x000fd60003f45270 */
[----:B------:R-:W-:Y:S05]  /*1df0*/  @!P6 BRA `(.L_x_30) ;  /* 0x000000040010e947 */ /* 0x000fea0003800000 */
[----:B------:R-:W0:Y:S01]  /*1e00*/  LDCU UR4, c[0x0][0x38c] ;  /* 0x00007180ff0477ac */ /* 0x000e220008000800 */
[----:B------:R-:W1:Y:S01]  /*1e10*/  LDC R0, c[0x0][0x388] ;  /* 0x0000e200ff007b82 */ /* 0x000e620000000800 */
[----:B------:R-:W-:Y:S01]  /*1e20*/  IADD3 R10, P0, PT, R16, 0x20, RZ ;  /* 0x00000020100a7810 */ /* 0x000fe20007f1e0ff */
[----:B------:R-:W-:Y:S01]  /*1e30*/  BSSY.RECONVERGENT B0, `(.L_x_30) ;  /* 0x0000040000007945 */ /* 0x000fe20003800200 */
[----:B------:R-:W-:-:S03]  /*1e40*/  MOV R9, R2 ;  /* 0x0000000200097202 */ /* 0x000fc60000000f00 */
[----:B------:R-:W-:Y:S02]  /*1e50*/  IMAD.X R11, RZ, RZ, R17, P0 ;  /* 0x000000ffff0b7224 */ /* 0x000fe400000e0611 */
[----:B------:R-:W2:Y:S01]  /*1e60*/  LDC.64 R4, c[0x0][0x380] ;  /* 0x0000e000ff047b82 */ /* 0x000ea20000000a00 */
[----:B0-----:R-:W-:-:S04]  /*1e70*/  ULOP3.LUT UR4, UR4, 0x7ffffff0, URZ, 0xc0, !UPT ;  /* 0x7ffffff004047892 */ /* 0x001fc8000f8ec0ff */
[----:B------:R-:W-:Y:S02]  /*1e80*/  UIADD3 UR5, UPT, UPT, -UR4, URZ, URZ ;  /* 0x000000ff04057290 */ /* 0x000fe4000fffe1ff */
[----:B------:R-:W-:-:S04]  /*1e90*/  MOV R3, UR4 ;  /* 0x0000000400037c02 */ /* 0x000fc80008000f00 */
[----:B------:R-:W-:-:S07]  /*1ea0*/  MOV R8, UR5 ;  /* 0x0000000500087c02 */ /* 0x000fce0008000f00 */
.L_x_31:
[----:B------:R-:W-:Y:S01]  /*1eb0*/  MOV R6, R10 ;  /* 0x0000000a00067202 */ /* 0x000fe20000000f00 */
[----:B------:R-:W-:-:S05]  /*1ec0*/  IMAD.MOV.U32 R7, RZ, RZ, R11 ;  /* 0x000000ffff077224 */ /* 0x000fca00078e000b */
[----:B----4-:R-:W3:Y:S01]  /*1ed0*/  LD.E R19, desc[UR36][R6.64+-0x20] ;  /* 0xffffe02406137980 */ /* 0x010ee2000c101900 */
[----:B--2---:R-:W-:-:S05]  /*1ee0*/  IMAD.WIDE R10, R9, 0x4, R4 ;  /* 0x00000004090a7825 */ /* 0x004fca00078e0204 */
[----:B---3--:R0:W-:Y:S04]  /*1ef0*/  STG.E desc[UR36][R10.64], R19 ;  /* 0x000000130a007986 */ /* 0x0081e8000c101924 */
[----:B------:R-:W2:Y:S01]  /*1f00*/  LD.E R23, desc[UR36][R6.64+-0x1c] ;  /* 0xffffe42406177980 */ /* 0x000ea2000c101900 */
[----:B-1----:R-:W-:-:S05]  /*1f10*/  IMAD.WIDE R12, R0, 0x4, R10 ;  /* 0x00000004000c7825 */ /* 0x002fca00078e020a */
[----:B--2---:R1:W-:Y:S04]  /*1f20*/  STG.E desc[UR36][R12.64], R23 ;  /* 0x000000170c007986 */ /* 0x0043e8000c101924 */
[----:B------:R-:W2:Y:S01]  /*1f30*/  LD.E R25, desc[UR36][R6.64+-0x18] ;  /* 0xffffe82406197980 */ /* 0x000ea2000c101900 */
[----:B------:R-:W-:-:S05]  /*1f40*/  IMAD.WIDE R14, R0, 0x4, R12 ;  /* 0x00000004000e7825 */ /* 0x000fca00078e020c */
[----:B--2---:R2:W-:Y:S04]  /*1f50*/  STG.E desc[UR36][R14.64], R25 ;  /* 0x000000190e007986 */ /* 0x0045e8000c101924 */
[----:B------:R-:W3:Y:S01]  /*1f60*/  LD.E R27, desc[UR36][R6.64+-0x14] ;  /* 0xffffec24061b7980 */ /* 0x000ee2000c101900 */
[----:B------:R-:W-:-:S05]  /*1f70*/  IMAD.WIDE R20, R0, 0x4, R14 ;  /* 0x0000000400147825 */ /* 0x000fca00078e020e */
[----:B---3--:R3:W-:Y:S04]  /*1f80*/  STG.E desc[UR36][R20.64], R27 ;  /* 0x0000001b14007986 */ /* 0x0087e8000c101924 */
[----:B------:R-:W4:Y:S01]  /*1f90*/  LD.E R29, desc[UR36][R6.64+-0x10] ;  /* 0xfffff024061d7980 */ /* 0x000f22000c101900 */
[----:B0-----:R-:W-:-:S05]  /*1fa0*/  IMAD.WIDE R10, R0, 0x4, R20 ;  /* 0x00000004000a7825 */ /* 0x001fca00078e0214 */
[----:B----4-:R0:W-:Y:S04]  /*1fb0*/  STG.E desc[UR36][R10.64], R29 ;  /* 0x0000001d0a007986 */ /* 0x0101e8000c101924 */
[----:B------:R-:W4:Y:S01]  /*1fc0*/  LD.E R19, desc[UR36][R6.64+-0xc] ;  /* 0xfffff42406137980 */ /* 0x000f22000c101900 */
[----:B-1----:R-:W-:-:S05]  /*1fd0*/  IMAD.WIDE R12, R0, 0x4, R10 ;  /* 0x00000004000c7825 */ /* 0x002fca00078e020a */
[----:B----4-:R1:W-:Y:S04]  /*1fe0*/  STG.E desc[UR36][R12.64], R19 ;  /* 0x000000130c007986 */ /* 0x0103e8000c101924 */
[----:B------:R-:W4:Y:S01]  /*1ff0*/  LD.E R23, desc[UR36][R6.64+-0x8] ;  /* 0xfffff82406177980 */ /* 0x000f22000c101900 */
[----:B--2---:R-:W-:-:S05]  /*2000*/  IMAD.WIDE R14, R0, 0x4, R12 ;  /* 0x00000004000e7825 */ /* 0x004fca00078e020c */
[----:B----4-:R2:W-:Y:S04]  /*2010*/  STG.E desc[UR36][R14.64], R23 ;  /* 0x000000170e007986 */ /* 0x0105e8000c101924 */
[----:B------:R-:W4:Y:S01]  /*2020*/  LD.E R25, desc[UR36][R6.64+-0x4] ;  /* 0xfffffc2406197980 */ /* 0x000f22000c101900 */
[----:B---3--:R-:W-:-:S05]  /*2030*/  IMAD.WIDE R20, R0, 0x4, R14 ;  /* 0x0000000400147825 */ /* 0x008fca00078e020e */
[----:B----4-:R3:W-:Y:S04]  /*2040*/  STG.E desc[UR36][R20.64], R25 ;  /* 0x0000001914007986 */ /* 0x0107e8000c101924 */
        /* <DEDUP_REMOVED lines=18> */
[----:B------:R-:W5:Y:S01]  /*2170*/  LD.E R29, desc[UR36][R6.64+0x18] ;  /* 0x00001824061d7980 */ /* 0x000f62000c101900 */
[----:B--2---:R-:W-:-:S05]  /*2180*/  IMAD.WIDE R14, R0, 0x4, R12 ;  /* 0x00000004000e7825 */ /* 0x004fca00078e020c */
[----:B-----5:R4:W-:Y:S04]  /*2190*/  STG.E desc[UR36][R14.64], R29 ;  /* 0x0000001d0e007986 */ /* 0x0209e8000c101924 */
[----:B------:R-:W2:Y:S01]  /*21a0*/  LD.E R19, desc[UR36][R6.64+0x1c] ;  /* 0x00001c2406137980 */ /* 0x000ea2000c101900 */
[----:B---3--:R-:W-:Y:S01]  /*21b0*/  IMAD.WIDE R20, R0, 0x4, R14 ;  /* 0x0000000400147825 */ /* 0x008fe200078e020e */
[----:B------:R-:W-:Y:S02]  /*21c0*/  IADD3 R8, PT, PT, R8, 0x10, RZ ;  /* 0x0000001008087810 */ /* 0x000fe40007ffe0ff */
[----:B0-----:R-:W-:Y:S02]  /*21d0*/  IADD3 R10, P1, PT, R6, 0x40, RZ ;  /* 0x00000040060a7810 */ /* 0x001fe40007f3e0ff */
[----:B------:R-:W-:-:S02]  /*21e0*/  ISETP.NE.AND P0, PT, R8, RZ, PT ;  /* 0x000000ff0800720c */ /* 0x000fc40003f05270 */
[----:B------:R-:W-:Y:S02]  /*21f0*/  IADD3.X R11, PT, PT, RZ, R7, RZ, P1, !PT ;  /* 0x00000007ff0b7210 */ /* 0x000fe40000ffe4ff */
[----:B------:R-:W-:Y:S01]  /*2200*/  LEA R9, R0, R9, 0x4 ;  /* 0x0000000900097211 */ /* 0x000fe200078e20ff */
[----:B--2---:R4:W-:Y:S08]  /*2210*/  STG.E desc[UR36][R20.64], R19 ;  /* 0x0000001314007986 */ /* 0x0049f0000c101924 */
[----:B------:R-:W-:Y:S05]  /*2220*/  @P0 BRA `(.L_x_31) ;  /* 0xfffffffc00200947 */ /* 0x000fea000383ffff */
[----:B------:R-:W-:Y:S05]  /*2230*/  BSYNC.RECONVERGENT B0 ;  /* 0x0000000000007941 */ /* 0x000fea0003800200 */
.L_x_30:
[----:B------:R-:W-:Y:S05]  /*2240*/  @!P2 BRA `(.L_x_32) ;  /* 0x000000040064a947 */ /* 0x000fea0003800000 */
[----:B------:R-:W0:Y:S01]  /*2250*/  LDCU UR4, c[0x0][0x38c] ;  /* 0x00007180ff0477ac */ /* 0x000e220008000800 */
[----:B------:R-:W-:Y:S01]  /*2260*/  ISETP.GE.U32.AND P0, PT, R18, 0x8, PT ;  /* 0x000000081200780c */ /* 0x000fe20003f06070 */
[----:B0-----:R-:W-:-:S04]  /*2270*/  ULOP3.LUT UR5, UR4, 0x7, URZ, 0xc0, !UPT ;  /* 0x0000000704057892 */ /* 0x001fc8000f8ec0ff */
[----:B------:R-:W-:-:S08]  /*2280*/  UISETP.NE.AND UP0, UPT, UR5, URZ, UPT ;  /* 0x000000ff0500728c */ /* 0x000fd0000bf05270 */
[----:B------:R-:W-:Y:S05]  /*2290*/  @!P0 BRA `(.L_x_33) ;  /* 0x0000000000748947 */ /* 0x000fea0003800000 */
[C---:B------:R-:W-:Y:S01]  /*22a0*/  IMAD.WIDE.U32 R4, R3.reuse, 0x4, R16 ;  /* 0x0000000403047825 */ /* 0x040fe200078e0010 */
[----:B------:R-:W0:Y:S04]  /*22b0*/  LDC R0, c[0x0][0x388] ;  /* 0x0000e200ff007b82 */ /* 0x000e280000000800 */
[----:B----4-:R-:W2:Y:S04]  /*22c0*/  LD.E R15, desc[UR36][R4.64] ;  /* 0x00000024040f7980 */ /* 0x010ea8000c101900 */
[----:B------:R-:W1:Y:S01]  /*22d0*/  LDC.64 R6, c[0x0][0x380] ;  /* 0x0000e000ff067b82 */ /* 0x000e620000000a00 */
[----:B0-----:R-:W-:-:S04]  /*22e0*/  IMAD R9, R3, R0, R2 ;  /* 0x0000000003097224 */ /* 0x001fc800078e0202 */
[----:B-1----:R-:W-:-:S05]  /*22f0*/  IMAD.WIDE R6, R9, 0x4, R6 ;  /* 0x0000000409067825 */ /* 0x002fca00078e0206 */
[----:B--2---:R0:W-:Y:S04]  /*2300*/  STG.E desc[UR36][R6.64], R15 ;  /* 0x0000000f06007986 */ /* 0x0041e8000c101924 */
[----:B------:R-:W2:Y:S01]  /*2310*/  LD.E R19, desc[UR36][R4.64+0x4] ;  /* 0x0000042404137980 */ /* 0x000ea2000c101900 */
[----:B------:R-:W-:-:S05]  /*2320*/  IMAD.WIDE R8, R0, 0x4, R6 ;  /* 0x0000000400087825 */ /* 0x000fca00078e0206 */
        /* <DEDUP_REMOVED lines=16> */
[----:B------:R-:W2:Y:S01]  /*2430*/  LD.E R21, desc[UR36][R4.64+0x1c] ;  /* 0x00001c2404157980 */ /* 0x000ea2000c101900 */
[----:B---3--:R-:W-:-:S04]  /*2440*/  IMAD.WIDE R12, R0, 0x4, R10 ;  /* 0x00000004000c7825 */ /* 0x008fc800078e020a */
[----:B------:R-:W-:Y:S01]  /*2450*/  VIADD R3, R3, 0x8 ;  /* 0x0000000803037836 */ /* 0x000fe20000000000 */
[----:B--2---:R0:W-:Y:S06]  /*2460*/  STG.E desc[UR36][R12.64], R21 ;  /* 0x000000150c007986 */ /* 0x0041ec000c101924 */
.L_x_33:
[----:B------:R-:W-:Y:S04]  /*2470*/  BSSY.RECONVERGENT B0, `(.L_x_34) ;  /* 0x0000031000007945 */ /* 0x000fe80003800200 */
[----:B------:R-:W-:Y:S05]  /*2480*/  BRA.U !UP0, `(.L_x_35) ;  /* 0x0000000108bc7547 */ /* 0x000fea000b800000 */
[----:B------:R-:W-:Y:S02]  /*2490*/  UISETP.GE.U32.AND UP0, UPT, UR5, 0x4, UPT ;  /* 0x000000040500788c */ /* 0x000fe4000bf06070 */
[----:B------:R-:W-:-:S04]  /*24a0*/  ULOP3.LUT UR4, UR4, 0x3, URZ, 0xc0, !UPT ;  /* 0x0000000304047892 */ /* 0x000fc8000f8ec0ff */
[----:B------:R-:W-:-:S03]  /*24b0*/  UISETP.NE.AND UP1, UPT, UR4, URZ, UPT ;  /* 0x000000ff0400728c */ /* 0x000fc6000bf25270 */
[----:B------:R-:W-:Y:S08]  /*24c0*/  BRA.U !UP0, `(.L_x_36) ;  /* 0x0000000108447547 */ /* 0x000ff0000b800000 */
[C---:B------:R-:W-:Y:S01]  /*24d0*/  IMAD.WIDE.U32 R4, R3.reuse, 0x4, R16 ;  /* 0x0000000403047825 */ /* 0x040fe200078e0010 */
[----:B0---4-:R-:W0:Y:S04]  /*24e0*/  LDC R13, c[0x0][0x388] ;  /* 0x0000e200ff0d7b82 */ /* 0x011e280000000800 */
[----:B------:R-:W2:Y:S04]  /*24f0*/  LD.E R15, desc[UR36][R4.64] ;  /* 0x00000024040f7980 */ /* 0x000ea8000c101900 */
        /* <DEDUP_REMOVED lines=10> */
[----:B------:R-:W2:Y:S01]  /*25a0*/  LD.E R23, desc[UR36][R4.64+0xc] ;  /* 0x00000c2404177980 */ /* 0x000ea2000c101900 */
[----:B------:R-:W-:Y:S01]  /*25b0*/  IMAD.WIDE R12, R13, 0x4, R10 ;  /* 0x000000040d0c7825 */ /* 0x000fe200078e020a */
[----:B------:R-:W-:-:S04]  /*25c0*/  IADD3 R3, PT, PT, R3, 0x4, RZ ;  /* 0x0000000403037810 */ /* 0x000fc80007ffe0ff */
[----:B--2---:R1:W-:Y:S03]  /*25d0*/  STG.E desc[UR36][R12.64], R23 ;  /* 0x000000170c007986 */ /* 0x0043e6000c101924 */
.L_x_36:
[----:B------:R-:W-:Y:S05]  /*25e0*/  BRA.U !UP1, `(.L_x_35) ;  /* 0x0000000109647547 */ /* 0x000fea000b800000 */
[C---:B01----:R-:W-:Y:S01]  /*25f0*/  IMAD.WIDE.U32 R6, R3.reuse, 0x4, R16 ;  /* 0x0000000403067825 */ /* 0x043fe200078e0010 */
[----:B------:R-:W0:Y:S04]  /*2600*/  LDC R10, c[0x0][0x388] ;  /* 0x0000e200ff0a7b82 */ /* 0x000e280000000800 */
[----:B------:R-:W2:Y:S01]  /*2610*/  LD.E R11, desc[UR36][R6.64] ;  /* 0x00000024060b7980 */ /* 0x000ea2000c101900 */
[----:B------:R-:W-:Y:S01]  /*2620*/  UIADD3 UR4, UPT, UPT, -UR4, 0x1, URZ ;  /* 0x0000000104047890 */ /* 0x000fe2000fffe1ff */
[----:B------:R-:W-:Y:S02]  /*2630*/  IADD3 R0, P0, PT, R6, 0x4, RZ ;  /* 0x0000000406007810 */ /* 0x000fe40007f1e0ff */
[----:B------:R-:W1:Y:S01]  /*2640*/  LDC.64 R4, c[0x0][0x380] ;  /* 0x0000e000ff047b82 */ /* 0x000e620000000a00 */
[----:B------:R-:W-:Y:S01]  /*2650*/  UISETP.NE.AND UP0, UPT, UR4, URZ, UPT ;  /* 0x000000ff0400728c */ /* 0x000fe2000bf05270 */
[----:B------:R-:W-:Y:S01]  /*2660*/  IADD3.X R8, PT, PT, RZ, R7, RZ, P0, !PT ;  /* 0x00000007ff087210 */ /* 0x000fe200007fe4ff */
[----:B0-----:R-:W-:-:S04]  /*2670*/  IMAD R9, R3, R10, R2 ;  /* 0x0000000a03097224 */ /* 0x001fc800078e0202 */
[----:B-1----:R-:W-:-:S05]  /*2680*/  IMAD.WIDE R2, R9, 0x4, R4 ;  /* 0x0000000409027825 */ /* 0x002fca00078e0204 */
[----:B--2---:R2:W-:Y:S01]  /*2690*/  STG.E desc[UR36][R2.64], R11 ;  /* 0x0000000b02007986 */ /* 0x0045e2000c101924 */
[----:B------:R-:W-:Y:S05]  /*26a0*/  BRA.U !UP0, `(.L_x_35) ;  /* 0x0000000108347547 */ /* 0x000fea000b800000 */
[----:B------:R-:W-:Y:S01]  /*26b0*/  IMAD.MOV.U32 R6, RZ, RZ, R0 ;  /* 0x000000ffff067224 */ /* 0x000fe200078e0000 */
[----:B------:R-:W-:Y:S02]  /*26c0*/  IADD3 R9, PT, PT, R9, R10, RZ ;  /* 0x0000000a09097210 */ /* 0x000fe40007ffe0ff */
[----:B------:R-:W-:-:S07]  /*26d0*/  MOV R0, UR4 ;  /* 0x0000000400007c02 */ /* 0x000fce0008000f00 */
.L_x_37:
[----:B---3--:R-:W-:-:S06]  /*26e0*/  MOV R7, R8 ;  /* 0x0000000800077202 */ /* 0x008fcc0000000f00 */
[----:B------:R0:W3:Y:S01]  /*26f0*/  LD.E R7, desc[UR36][R6.64] ;  /* 0x0000002406077980 */ /* 0x0000e2000c101900 */
[----:B--2---:R-:W-:Y:S01]  /*2700*/  IMAD.WIDE R2, R9, 0x4, R4 ;  /* 0x0000000409027825 */ /* 0x004fe200078e0204 */
[----:B------:R-:W-:-:S03]  /*2710*/  IADD3 R0, PT, PT, R0, 0x1, RZ ;  /* 0x0000000100007810 */ /* 0x000fc60007ffe0ff */
[----:B------:R-:W-:Y:S01]  /*2720*/  IMAD.IADD R9, R9, 0x1, R10 ;  /* 0x0000000109097824 */ /* 0x000fe200078e020a */
[----:B------:R-:W-:Y:S02]  /*2730*/  ISETP.NE.AND P0, PT, R0, RZ, PT ;  /* 0x000000ff0000720c */ /* 0x000fe40003f05270 */
[----:B0-----:R-:W-:-:S04]  /*2740*/  IADD3 R6, P1, PT, R6, 0x4, RZ ;  /* 0x0000000406067810 */ /* 0x001fc80007f3e0ff */
[----:B------:R-:W-:Y:S01]  /*2750*/  IADD3.X R8, PT, PT, RZ, R8, RZ, P1, !PT ;  /* 0x00000008ff087210 */ /* 0x000fe20000ffe4ff */
[----:B---3--:R3:W-:Y:S06]  /*2760*/  STG.E desc[UR36][R2.64], R7 ;  /* 0x0000000702007986 */ /* 0x0087ec000c101924 */
[----:B------:R-:W-:Y:S05]  /*2770*/  @P0 BRA `(.L_x_37) ;  /* 0xfffffffc00d80947 */ /* 0x000fea000383ffff */
.L_x_35:
[----:B------:R-:W-:Y:S05]  /*2780*/  BSYNC.RECONVERGENT B0 ;  /* 0x0000000000007941 */ /* 0x000fea0003800200 */
.L_x_34:
[----:B------:R-:W-:Y:S05]  /*2790*/  BRA `(.L_x_32) ;  /* 0x0000000000107947 */ /* 0x000fea0003800000 */
.L_x_21:
[----:B------:R-:W-:-:S04]  /*27a0*/  MOV R0, 0x8 ;  /* 0x0000000800007802 */ /* 0x000fc80000000f00 */
[----:B0-----:R0:W4:Y:S03]  /*27b0*/  LDC.64 R2, c[0x4][R0] ;  /* 0x0100000000027b82 */ /* 0x0011260000000a00 */
[----:B-123--:R-:W-:-:S07]  /*27c0*/  LEPC R20, `(.L_x_32) ;  /* 0x000000001014794e */ /* 0x00efce0000000000 */
[----:B0---4-:R-:W-:Y:S05]  /*27d0*/  CALL.ABS.NOINC R2 ;  /* 0x0000000002007343 */ /* 0x011fea0003c00000 */
.L_x_32:
[----:B------:R-:W-:Y:S02]  /*27e0*/  MOV R0, 0x8 ;  /* 0x0000000800007802 */ /* 0x000fe40000000f00 */
[----:B------:R-:W-:Y:S02]  /*27f0*/  MOV R4, R16 ;  /* 0x0000001000047202 */ /* 0x000fe40000000f00 */
[----:B--23--:R2:W3:Y:S01]  /*2800*/  LDC.64 R2, c[0x4][R0] ;  /* 0x0100000000027b82 */ /* 0x00c4e20000000a00 */
[----:B------:R-:W-:-:S07]  /*2810*/  MOV R5, R17 ;  /* 0x0000001100057202 */ /* 0x000fce0000000f00 */
[----:B01--4-:R-:W-:-:S07]  /*2820*/  LEPC R20, `(.L_x_6) ;  /* 0x000000001014794e */ /* 0x013fce0000000000 */
[----:B--23--:R-:W-:Y:S05]  /*2830*/  CALL.ABS.NOINC R2 ;  /* 0x0000000002007343 */ /* 0x00cfea0003c00000 */
.L_x_6:
[----:B------:R-:W0:Y:S01]  /*2840*/  S2R R3, SR_TID.Y ;  /* 0x0000000000037919 */ /* 0x000e220000002200 */
[----:B------:R-:W-:Y:S05]  /*2850*/  WARPSYNC.ALL ;  /* 0x0000000000007948 */ /* 0x000fea0003800000 */
[----:B------:R-:W0:Y:S01]  /*2860*/  LDC R8, c[0x0][0x364] ;  /* 0x0000d900ff087b82 */ /* 0x000e220000000800 */
[----:B------:R-:W1:Y:S07]  /*2870*/  LDCU UR5, c[0x0][0x38c] ;  /* 0x00007180ff0577ac */ /* 0x000e6e0008000800 */
[----:B------:R-:W0:Y:S02]  /*2880*/  S2UR UR4, SR_CTAID.Y ;  /* 0x00000000000479c3 */ /* 0x000e240000002600 */
[----:B0-----:R-:W-:-:S06]  /*2890*/  IMAD R8, R8, UR4, R3 ;  /* 0x0000000408087c24 */ /* 0x001fcc000f8e0203 */
[----:B------:R-:W-:Y:S01]  /*28a0*/  BAR.SYNC.DEFER_BLOCKING 0x0 ;  /* 0x0000000000007b1d */ /* 0x000fe20000010000 */
[----:B-1----:R-:W-:-:S13]  /*28b0*/  ISETP.GE.AND P0, PT, R8, UR5, PT ;  /* 0x0000000508007c0c */ /* 0x002fda000bf06270 */
[----:B------:R-:W-:Y:S05]  /*28c0*/  @P0 EXIT ;  /* 0x000000000000094d */ /* 0x000fea0003800000 */
[----:B------:R-:W0:Y:S01]  /*28d0*/  LDCU UR6, c[0x0][0x388] ;  /* 0x00007100ff0677ac */ /* 0x000e220008000800 */
[----:B------:R-:W1:Y:S01]  /*28e0*/  LDC.64 R16, c[0x0][0x380] ;  /* 0x0000e000ff107b82 */ /* 0x000e620000000a00 */
[----:B------:R-:W-:-:S07]  /*28f0*/  MOV R0, 0x0 ;  /* 0x0000000000007802 */ /* 0x000fce0000000f00 */
[----:B------:R2:W3:Y:S01]  /*2900*/  LDC.64 R2, c[0x4][R0] ;  /* 0x0100000000027b82 */ /* 0x0004e20000000a00 */
[----:B0-----:R-:W-:Y:S02]  /*2910*/  UIMAD.WIDE UR4, UR6, 0x4, URZ ;  /* 0x00000004060478a5 */ /* 0x001fe4000f8e02ff */
[----:B------:R-:W-:-:S04]  /*2920*/  IMAD R19, R8, UR6, RZ ;  /* 0x0000000608137c24 */ /* 0x000fc8000f8e02ff */
[----:B------:R-:W-:Y:S01]  /*2930*/  MOV R7, UR5 ;  /* 0x0000000500077c02 */ /* 0x000fe20008000f00 */
[C---:B-1----:R-:W-:Y:S01]  /*2940*/  IMAD.WIDE R16, R19.reuse, 0x4, R16 ;  /* 0x0000000413107825 */ /* 0x042fe200078e0210 */
[----:B------:R-:W-:Y:S02]  /*2950*/  MOV R5, UR5 ;  /* 0x0000000500057c02 */ /* 0x000fe40008000f00 */
[----:B------:R-:W-:Y:S01]  /*2960*/  MOV R6, UR4 ;  /* 0x0000000400067c02 */ /* 0x000fe20008000f00 */
[----:B------:R-:W-:Y:S02]  /*2970*/  IMAD.U32 R4, RZ, RZ, UR4 ;  /* 0x00000004ff047e24 */ /* 0x000fe4000f8e00ff */
[----:B------:R-:W-:Y:S02]  /*2980*/  IMAD.MOV.U32 R5, RZ, RZ, R7 ;  /* 0x000000ffff057224 */ /* 0x000fe400078e0007 */
[----:B--23--:R-:W-:-:S07]  /*2990*/  IMAD.WIDE R18, R19, 0x4, RZ ;  /* 0x0000000413127825 */ /* 0x00cfce00078e02ff */
[----:B------:R-:W-:-:S07]  /*29a0*/  LEPC R20, `(.L_x_38) ;  /* 0x000000001014794e */ /* 0x000fce0000000000 */
[----:B------:R-:W-:Y:S05]  /*29b0*/  CALL.ABS.NOINC R2 ;  /* 0x0000000002007343 */ /* 0x000fea0003c00000 */
.L_x_38:
        /* <DEDUP_REMOVED lines=9> */
[----:B------:R-:W-:Y:S01]  /*2a50*/  LOP3.LUT R3, R2, 0x7ffffff8, RZ, 0xc0, !PT ;  /* 0x7ffffff802037812 */ /* 0x000fe200078ec0ff */
[----:B------:R-:W-:Y:S01]  /*2a60*/  BSSY.RECONVERGENT B0, `(.L_x_40) ;  /* 0x0000052000007945 */ /* 0x000fe20003800200 */
[----:B------:R-:W-:Y:S02]  /*2a70*/  IADD3 R13, P1, PT, R16, 0x10, RZ ;  /* 0x00000010100d7810 */ /* 0x000fe40007f3e0ff */
[----:B------:R-:W-:Y:S01]  /*2a80*/  IADD3 R14, P2, PT, R4, 0x20, RZ ;  /* 0x00000020040e7810 */ /* 0x000fe20007f5e0ff */
[----:B------:R-:W-:Y:S01]  /*2a90*/  IMAD.MOV R12, RZ, RZ, -R3 ;  /* 0x000000ffff0c7224 */ /* 0x000fe200078e0a03 */
[----:B------:R-:W-:Y:S02]  /*2aa0*/  IADD3.X R22, PT, PT, RZ, R17, RZ, P1, !PT ;  /* 0x00000011ff167210 */ /* 0x000fe40000ffe4ff */
[----:B------:R-:W-:-:S09]  /*2ab0*/  IADD3.X R15, PT, PT, RZ, R5, RZ, P2, !PT ;  /* 0x00000005ff0f7210 */ /* 0x000fd200017fe4ff */
.L_x_41:
[----:B------:R-:W-:Y:S02]  /*2ac0*/  MOV R6, R13 ;  /* 0x0000000d00067202 */ /* 0x000fe40000000f00 */
[----:B------:R-:W-:-:S03]  /*2ad0*/  MOV R7, R22 ;  /* 0x0000001600077202 */ /* 0x000fc60000000f00 */
[----:B------:R-:W-:Y:S02]  /*2ae0*/  IMAD.WIDE.U32 R8, R2, 0x4, R6 ;  /* 0x0000000402087825 */ /* 0x000fe400078e0006 */
[----:B--2---:R-:W2:Y:S04]  /*2af0*/  LDG.E R10, desc[UR36][R6.64+-0x10] ;  /* 0xfffff024060a7981 */ /* 0x004ea8000c1e1900 */
[----:B------:R-:W2:Y:S02]  /*2b00*/  LDG.E R11, desc[UR36][R8.64+-0x10] ;  /* 0xfffff024080b7981 */ /* 0x000ea4000c1e1900 */
[----:B--2---:R-:W-:Y:S01]  /*2b10*/  FADD R13, R10, R11 ;  /* 0x0000000b0a0d7221 */ /* 0x004fe20000000000 */
[----:B------:R-:W-:Y:S01]  /*2b20*/  MOV R10, R14 ;  /* 0x0000000e000a7202 */ /* 0x000fe20000000f00 */
[----:B------:R-:W-:-:S05]  /*2b30*/  IMAD.MOV.U32 R11, RZ, RZ, R15 ;  /* 0x000000ffff0b7224 */ /* 0x000fca00078e000f */
[----:B------:R0:W-:Y:S04]  /*2b40*/  ST.E desc[UR36][R10.64+-0x20], R13 ;  /* 0xffffe00d0a007985 */ /* 0x0001e8000c101924 */
[----:B------:R-:W2:Y:S04]  /*2b50*/  LDG.E R14, desc[UR36][R6.64+-0x10] ;  /* 0xfffff024060e7981 */ /* 0x000ea8000c1e1900 */
[----:B------:R-:W2:Y:S02]  /*2b60*/  LDG.E R15, desc[UR36][R8.64+-0x10] ;  /* 0xfffff024080f7981 */ /* 0x000ea4000c1e1900 */
[----:B--2---:R-:W-:-:S05]  /*2b70*/  FADD R15, R14, -R15 ;  /* 0x8000000f0e0f7221 */ /* 0x004fca0000000000 */
[----:B------:R1:W-:Y:S04]  /*2b80*/  ST.E desc[UR36][R10.64+-0x1c], R15 ;  /* 0xffffe40f0a007985 */ /* 0x0003e8000c101924 */
[----:B------:R-:W2:Y:S04]  /*2b90*/  LDG.E R14, desc[UR36][R6.64+-0xc] ;  /* 0xfffff424060e7981 */ /* 0x000ea8000c1e1900 */
[----:B------:R-:W2:Y:S02]  /*2ba0*/  LDG.E R21, desc[UR36][R8.64+-0xc] ;  /* 0xfffff42408157981 */ /* 0x000ea4000c1e1900 */
[----:B--2---:R-:W-:-:S05]  /*2bb0*/  FADD R21, R14, R21 ;  /* 0x000000150e157221 */ /* 0x004fca0000000000 */
[----:B------:R2:W-:Y:S04]  /*2bc0*/  ST.E desc[UR36][R10.64+-0x18], R21 ;  /* 0xffffe8150a007985 */ /* 0x0005e8000c101924 */
[----:B------:R-:W3:Y:S04]  /*2bd0*/  LDG.E R14, desc[UR36][R6.64+-0xc] ;  /* 0xfffff424060e7981 */ /* 0x000ee8000c1e1900 */
[----:B------:R-:W3:Y:S02]  /*2be0*/  LDG.E R23, desc[UR36][R8.64+-0xc] ;  /* 0xfffff42408177981 */ /* 0x000ee4000c1e1900 */
[----:B---3--:R-:W-:-:S05]  /*2bf0*/  FADD R23, R14, -R23 ;  /* 0x800000170e177221 */ /* 0x008fca0000000000 */
[----:B------:R3:W-:Y:S04]  /*2c00*/  ST.E desc[UR36][R10.64+-0x14], R23 ;  /* 0xffffec170a007985 */ /* 0x0007e8000c101924 */
[----:B0-----:R-:W4:Y:S04]  /*2c10*/  LDG.E R13, desc[UR36][R6.64+-0x8] ;  /* 0xfffff824060d7981 */ /* 0x001f28000c1e1900 */
[----:B------:R-:W4:Y:S02]  /*2c20*/  LDG.E R14, desc[UR36][R8.64+-0x8] ;  /* 0xfffff824080e7981 */ /* 0x000f24000c1e1900 */
[----:B----4-:R-:W-:-:S05]  /*2c30*/  FADD R13, R13, R14 ;  /* 0x0000000e0d0d7221 */ /* 0x010fca0000000000 */
[----:B------:R0:W-:Y:S04]  /*2c40*/  ST.E desc[UR36][R10.64+-0x10], R13 ;  /* 0xfffff00d0a007985 */ /* 0x0001e8000c101924 */
[----:B------:R-:W4:Y:S04]  /*2c50*/  LDG.E R14, desc[UR36][R6.64+-0x8] ;  /* 0xfffff824060e7981 */ /* 0x000f28000c1e1900 */
[----:B-1----:R-:W4:Y:S02]  /*2c60*/  LDG.E R15, desc[UR36][R8.64+-0x8] ;  /* 0xfffff824080f7981 */ /* 0x002f24000c1e1900 */
[----:B----4-:R-:W-:-:S05]  /*2c70*/  FADD R15, R14, -R15 ;  /* 0x8000000f0e0f7221 */ /* 0x010fca0000000000 */
[----:B------:R1:W-:Y:S04]  /*2c80*/  ST.E desc[UR36][R10.64+-0xc], R15 ;  /* 0xfffff40f0a007985 */ /* 0x0003e8000c101924 */
[----:B------:R-:W4:Y:S04]  /*2c90*/  LDG.E R14, desc[UR36][R6.64+-0x4] ;  /* 0xfffffc24060e7981 */ /* 0x000f28000c1e1900 */
[----:B--2---:R-:W4:Y:S02]  /*2ca0*/  LDG.E R21, desc[UR36][R8.64+-0x4] ;  /* 0xfffffc2408157981 */ /* 0x004f24000c1e1900 */
[----:B----4-:R-:W-:-:S05]  /*2cb0*/  FADD R21, R14, R21 ;  /* 0x000000150e157221 */ /* 0x010fca0000000000 */
[----:B------:R2:W-:Y:S04]  /*2cc0*/  ST.E desc[UR36][R10.64+-0x8], R21 ;  /* 0xfffff8150a007985 */ /* 0x0005e8000c101924 */
[----:B------:R-:W4:Y:S04]  /*2cd0*/  LDG.E R14, desc[UR36][R6.64+-0x4] ;  /* 0xfffffc24060e7981 */ /* 0x000f28000c1e1900 */
[----:B---3--:R-:W4:Y:S02]  /*2ce0*/  LDG.E R23, desc[UR36][R8.64+-0x4] ;  /* 0xfffffc2408177981 */ /* 0x008f24000c1e1900 */
[----:B----4-:R-:W-:-:S05]  /*2cf0*/  FADD R23, R14, -R23 ;  /* 0x800000170e177221 */ /* 0x010fca0000000000 */
        /* <DEDUP_REMOVED lines=29> */
[----:B---3--:R-:W3:Y:S04]  /*2ed0*/  LDG.E R23, desc[UR36][R8.64+0xc] ;  /* 0x00000c2408177981 */ /* 0x008ee8000c1e1900 */
[----:B------:R-:W3:Y:S01]  /*2ee0*/  LDG.E R14, desc[UR36][R6.64+0xc] ;  /* 0x00000c24060e7981 */ /* 0x000ee2000c1e1900 */
[----:B------:R-:W-:Y:S02]  /*2ef0*/  IADD3 R12, PT, PT, R12, 0x8, RZ ;  /* 0x000000080c0c7810 */ /* 0x000fe40007ffe0ff */
[----:B0-----:R-:W-:-:S02]  /*2f00*/  IADD3 R13, P2, PT, R6, 0x20, RZ ;  /* 0x00000020060d7810 */ /* 0x001fc40007f5e0ff */
[----:B------:R-:W-:Y:S02]  /*2f10*/  ISETP.NE.AND P1, PT, R12, RZ, PT ;  /* 0x000000ff0c00720c */ /* 0x000fe40003f25270 */
[----:B------:R-:W-:Y:S01]  /*2f20*/  IADD3.X R22, PT, PT, RZ, R7, RZ, P2, !PT ;  /* 0x00000007ff167210 */ /* 0x000fe200017fe4ff */
[----:B---3--:R-:W-:Y:S01]  /*2f30*/  FADD R23, R14, -R23 ;  /* 0x800000170e177221 */ /* 0x008fe20000000000 */
[----:B------:R-:W-:-:S04]  /*2f40*/  IADD3 R14, P3, PT, R10, 0x40, RZ ;  /* 0x000000400a0e7810 */ /* 0x000fc80007f7e0ff */
[----:B------:R2:W-:Y:S01]  /*2f50*/  ST.E desc[UR36][R10.64+0x1c], R23 ;  /* 0x00001c170a007985 */ /* 0x0005e2000c101924 */
[----:B-1----:R-:W-:-:S04]  /*2f60*/  IADD3.X R15, PT, PT, RZ, R11, RZ, P3, !PT ;  /* 0x0000000bff0f7210 */ /* 0x002fc80001ffe4ff */
[----:B------:R-:W-:Y:S05]  /*2f70*/  @P1 BRA `(.L_x_41) ;  /* 0xfffffff800d01947 */ /* 0x000fea000383ffff */
[----:B------:R-:W-:Y:S05]  /*2f80*/  BSYNC.RECONVERGENT B0 ;  /* 0x0000000000007941 */ /* 0x000fea0003800200 */
.L_x_40:
[----:B------:R-:W-:Y:S05]  /*2f90*/  @!P0 BRA `(.L_x_39) ;  /* 0x00000004004c8947 */ /* 0x000fea0003800000 */
[----:B------:R-:W-:Y:S02]  /*2fa0*/  ISETP.GE.U32.AND P0, PT, R20, 0x4, PT ;  /* 0x000000041400780c */ /* 0x000fe40003f06070 */
[----:B------:R-:W-:-:S11]  /*2fb0*/  LOP3.LUT P1, R20, R2, 0x3, RZ, 0xc0, !PT ;  /* 0x0000000302147812 */ /* 0x000fd6000782c0ff */
[----:B------:R-:W-:Y:S05]  /*2fc0*/  @!P0 BRA `(.L_x_42) ;  /* 0x00000000009c8947 */ /* 0x000fea0003800000 */
[----:B------:R-:W-:Y:S02]  /*2fd0*/  IMAD.IADD R13, R2, 0x1, R3 ;  /* 0x00000001020d7824 */ /* 0x000fe400078e0203 */
[----:B------:R-:W-:-:S04]  /*2fe0*/  IMAD.WIDE.U32 R6, R3, 0x4, R16 ;  /* 0x0000000403067825 */ /* 0x000fc800078e0010 */
[----:B------:R-:W-:Y:S01]  /*2ff0*/  IMAD.WIDE.U32 R12, R13, 0x4, R16 ;  /* 0x000000040d0c7825 */ /* 0x000fe200078e0010 */
[----:B--2---:R-:W2:Y:S04]  /*3000*/  LDG.E R10, desc[UR36][R6.64] ;  /* 0x00000024060a7981 */ /* 0x004ea8000c1e1900 */
[----:B------:R-:W2:Y:S01]  /*3010*/  LDG.E R11, desc[UR36][R12.64] ;  /* 0x000000240c0b7981 */ /* 0x000ea2000c1e1900 */
[----:B------:R-:W-:-:S05]  /*3020*/  SHF.L.U32 R9, R3, 0x1, RZ ;  /* 0x0000000103097819 */ /* 0x000fca00000006ff */
[----:B------:R-:W-:-:S04]  /*3030*/  IMAD.WIDE.U32 R8, R9, 0x4, R4 ;  /* 0x0000000409087825 */ /* 0x000fc800078e0004 */
[----:B--2---:R-:W-:-:S05]  /*3040*/  FADD R15, R10, R11 ;  /* 0x0000000b0a0f7221 */ /* 0x004fca0000000000 */
[----:B------:R0:W-:Y:S04]  /*3050*/  ST.E desc[UR36][R8.64], R15 ;  /* 0x0000000f08007985 */ /* 0x0001e8000c101924 */
[----:B------:R-:W2:Y:S04]  /*3060*/  LDG.E R11, desc[UR36][R12.64] ;  /* 0x000000240c0b7981 */ /* 0x000ea8000c1e1900 */
[----:B------:R-:W2:Y:S02]  /*3070*/  LDG.E R10, desc[UR36][R6.64] ;  /* 0x00000024060a7981 */ /* 0x000ea4000c1e1900 */
[----:B--2---:R-:W-:Y:S01]  /*3080*/  FADD R21, R10, -R11 ;  /* 0x8000000b0a157221 */ /* 0x004fe20000000000 */
[----:B------:R-:W-:-:S04]  /*3090*/  IMAD.WIDE.U32 R10, R2, 0x4, R6 ;  /* 0x00000004020a7825 */ /* 0x000fc800078e0006 */
[----:B------:R1:W-:Y:S04]  /*30a0*/  ST.E desc[UR36][R8.64+0x4], R21 ;  /* 0x0000041508007985 */ /* 0x0003e8000c101924 */
[----:B------:R-:W2:Y:S04]  /*30b0*/  LDG.E R14, desc[UR36][R6.64+0x4] ;  /* 0x00000424060e7981 */ /* 0x000ea8000c1e1900 */
[----:B------:R-:W2:Y:S02]  /*30c0*/  LDG.E R23, desc[UR36][R10.64+0x4] ;  /* 0x000004240a177981 */ /* 0x000ea4000c1e1900 */
[----:B--2---:R-:W-:-:S05]  /*30d0*/  FADD R23, R14, R23 ;  /* 0x000000170e177221 */ /* 0x004fca0000000000 */
[----:B------:R2:W-:Y:S04]  /*30e0*/  ST.E desc[UR36][R8.64+0x8], R23 ;  /* 0x0000081708007985 */ /* 0x0005e8000c101924 */
[----:B------:R-:W3:Y:S04]  /*30f0*/  LDG.E R14, desc[UR36][R6.64+0x4] ;  /* 0x00000424060e7981 */ /* 0x000ee8000c1e1900 */
[----:B0-----:R-:W3:Y:S02]  /*3100*/  LDG.E R15, desc[UR36][R10.64+0x4] ;  /* 0x000004240a0f7981 */ /* 0x001ee4000c1e1900 */
[----:B---3--:R-:W-:-:S05]  /*3110*/  FADD R15, R14, -R15 ;  /* 0x8000000f0e0f7221 */ /* 0x008fca0000000000 */
[----:B------:R0:W-:Y:S04]  /*3120*/  ST.E desc[UR36][R8.64+0xc], R15 ;  /* 0x00000c0f08007985 */ /* 0x0001e8000c101924 */
[----:B------:R-:W3:Y:S04]  /*3130*/  LDG.E R12, desc[UR36][R6.64+0x8] ;  /* 0x00000824060c7981 */ /* 0x000ee8000c1e1900 */
[----:B------:R-:W3:Y:S02]  /*3140*/  LDG.E R13, desc[UR36][R10.64+0x8] ;  /* 0x000008240a0d7981 */ /* 0x000ee4000c1e1900 */
[----:B---3--:R-:W-:-:S05]  /*3150*/  FADD R13, R12, R13 ;  /* 0x0000000d0c0d7221 */ /* 0x008fca0000000000 */
        /* <DEDUP_REMOVED lines=9> */
[----:B------:R-:W2:Y:S04]  /*31f0*/  LDG.E R12, desc[UR36][R6.64+0xc] ;  /* 0x00000c24060c7981 */ /* 0x000ea8000c1e1900 */
[----:B0-----:R-:W2:Y:S01]  /*3200*/  LDG.E R15, desc[UR36][R10.64+0xc] ;  /* 0x00000c240a0f7981 */ /* 0x001ea2000c1e1900 */
[----:B------:R-:W-:Y:S01]  /*3210*/  IADD3 R3, PT, PT, R3, 0x4, RZ ;  /* 0x0000000403037810 */ /* 0x000fe20007ffe0ff */
[----:B--2---:R-:W-:-:S05]  /*3220*/  FADD R15, R12, -R15 ;  /* 0x8000000f0c0f7221 */ /* 0x004fca0000000000 */
[----:B------:R3:W-:Y:S02]  /*3230*/  ST.E desc[UR36][R8.64+0x1c], R15 ;  /* 0x00001c0f08007985 */ /* 0x0007e4000c101924 */
.L_x_42:
[----:B------:R-:W-:Y:S05]  /*3240*/  @!P1 BRA `(.L_x_39) ;  /* 0x0000000000a09947 */ /* 0x000fea0003800000 */
[----:B------:R-:W-:Y:S02]  /*3250*/  ISETP.NE.AND P0, PT, R20, 0x1, PT ;  /* 0x000000011400780c */ /* 0x000fe40003f05270 */
[----:B------:R-:W-:-:S11]  /*3260*/  LOP3.LUT P1, RZ, R0, 0x2, RZ, 0xc0, !PT ;  /* 0x0000000200ff7812 */ /* 0x000fd6000782c0ff */
[----:B------:R-:W-:Y:S05]  /*3270*/  @!P0 BRA `(.L_x_43) ;  /* 0x00000000005c8947 */ /* 0x000fea0003800000 */
[----:B--2---:R-:W-:Y:S01]  /*3280*/  IADD3 R11, PT, PT, R2, R3, RZ ;  /* 0x00000003020b7210 */ /* 0x004fe20007ffe0ff */
[----:B---3--:R-:W-:-:S04]  /*3290*/  IMAD.WIDE.U32 R8, R3, 0x4, R16 ;  /* 0x0000000403087825 */ /* 0x008fc800078e0010 */
[----:B------:R-:W-:Y:S01]  /*32a0*/  IMAD.WIDE.U32 R10, R11, 0x4, R16 ;  /* 0x000000040b0a7825 */ /* 0x000fe200078e0010 */
[----:B------:R-:W2:Y:S04]  /*32b0*/  LDG.E R12, desc[UR36][R8.64] ;  /* 0x00000024080c7981 */ /* 0x000ea8000c1e1900 */
[----:B------:R-:W2:Y:S01]  /*32c0*/  LDG.E R13, desc[UR36][R10.64] ;  /* 0x000000240a0d7981 */ /* 0x000ea2000c1e1900 */
[----:B------:R-:W-:-:S04]  /*32d0*/  IMAD.SHL.U32 R7, R3, 0x2, RZ ;  /* 0x0000000203077824 */ /* 0x000fc800078e00ff */
        /* <DEDUP_REMOVED lines=12> */
[----:B------:R-:W2:Y:S04]  /*33a0*/  LDG.E R14, desc[UR36][R8.64+0x4] ;  /* 0x00000424080e7981 */ /* 0x000ea8000c1e1900 */
[----:B0-----:R-:W2:Y:S01]  /*33b0*/  LDG.E R15, desc[UR36][R12.64+0x4] ;  /* 0x000004240c0f7981 */ /* 0x001ea2000c1e1900 */
[----:B------:R-:W-:Y:S01]  /*33c0*/  IADD3 R3, PT, PT, R3, 0x2, RZ ;  /* 0x0000000203037810 */ /* 0x000fe20007ffe0ff */
[----:B--2---:R-:W-:-:S05]  /*33d0*/  FADD R15, R14, -R15 ;  /* 0x8000000f0e0f7221 */ /* 0x004fca0000000000 */
[----:B------:R1:W-:Y:S02]  /*33e0*/  ST.E desc[UR36][R6.64+0xc], R15 ;  /* 0x00000c0f06007985 */ /* 0x0003e4000c101924 */
.L_x_43:
[----:B------:R-:W-:Y:S05]  /*33f0*/  @!P1 BRA `(.L_x_39) ;  /* 0x0000000000349947 */ /* 0x000fea0003800000 */
[----:B---3--:R-:W-:Y:S01]  /*3400*/  IADD3 R9, PT, PT, R2, R3, RZ ;  /* 0x0000000302097210 */ /* 0x008fe20007ffe0ff */
[----:B-1----:R-:W-:-:S04]  /*3410*/  IMAD.WIDE.U32 R6, R3, 0x4, R16 ;  /* 0x0000000403067825 */ /* 0x002fc800078e0010 */
        /* <DEDUP_REMOVED lines=9> */
[----:B--2---:R-:W-:-:S05]  /*34b0*/  FADD R13, R10, -R13 ;  /* 0x8000000d0a0d7221 */ /* 0x004fca0000000000 */
[----:B------:R0:W-:Y:S02]  /*34c0*/  ST.E desc[UR36][R2.64+0x4], R13 ;  /* 0x0000040d02007985 */ /* 0x0001e4000c101924 */
.L_x_39:
[----:B------:R-:W-:-:S13]  /*34d0*/  ISETP.GE.AND P0, PT, R0, 0x1, PT ;  /* 0x000000010000780c */ /* 0x000fda0003f06270 */
[----:B------:R-:W-:Y:S05]  /*34e0*/  @!P0 BRA `(.L_x_44) ;  /* 0x0000000400e48947 */ /* 0x000fea0003800000 */
[C---:B0-----:R-:W-:Y:S01]  /*34f0*/  VIADD R2, R0.reuse, 0xffffffff ;  /* 0xffffffff00027836 */ /* 0x041fe20000000000 */
[----:B--2---:R-:W-:Y:S01]  /*3500*/  LOP3.LUT R10, R0, 0xf, RZ, 0xc0, !PT ;  /* 0x0000000f000a7812 */ /* 0x004fe200078ec0ff */
[----:B------:R-:W-:-:S03]  /*3510*/  HFMA2 R3, -RZ, RZ, 0, 0 ;  /* 0x00000000ff037431 */ /* 0x000fc600000001ff */
[----:B------:R-:W-:Y:S02]  /*3520*/  ISETP.GE.U32.AND P1, PT, R2, 0xf, PT ;  /* 0x0000000f0200780c */ /* 0x000fe40003f26070 */
[----:B------:R-:W-:-:S11]  /*3530*/  ISETP.NE.AND P0, PT, R10, RZ, PT ;  /* 0x000000ff0a00720c */ /* 0x000fd60003f05270 */
[----:B------:R-:W-:Y:S05]  /*3540*/  @!P1 BRA `(.L_x_45) ;  /* 0x0000000000cc9947 */ /* 0x000fea0003800000 */
[----:B------:R-:W-:Y:S01]  /*3550*/  LOP3.LUT R3, R0, 0x7ffffff0, RZ, 0xc0, !PT ;  /* 0x7ffffff000037812 */ /* 0x000fe200078ec0ff */
[----:B------:R-:W-:Y:S01]  /*3560*/  BSSY.RECONVERGENT B0, `(.L_x_45) ;  /* 0x0000031000007945 */ /* 0x000fe20003800200 */
[----:B------:R-:W-:Y:S02]  /*3570*/  IADD3 R14, P2, PT, R4, 0x20, RZ ;  /* 0x00000020040e7810 */ /* 0x000fe40007f5e0ff */
[----:B------:R-:W-:Y:S01]  /*3580*/  IADD3 R12, P1, PT, R16, 0x20, RZ ;  /* 0x00000020100c7810 */ /* 0x000fe20007f3e0ff */
[----:B------:R-:W-:Y:S01]  /*3590*/  IMAD.MOV R2, RZ, RZ, -R3 ;  /* 0x000000ffff027224 */ /* 0x000fe200078e0a03 */
[----:B------:R-:W-:Y:S02]  /*35a0*/  IADD3.X R11, PT, PT, RZ, R5, RZ, P2, !PT ;  /* 0x00000005ff0b7210 */ /* 0x000fe400017fe4ff */
[----:B-1-3--:R-:W-:-:S09]  /*35b0*/  IADD3.X R23, PT, PT, RZ, R17, RZ, P1, !PT ;  /* 0x00000011ff177210 */ /* 0x00afd20000ffe4ff */
.L_x_46:
[----:B------:R-:W-:Y:S02]  /*35c0*/  MOV R8, R14 ;  /* 0x0000000e00087202 */ /* 0x000fe40000000f00 */
[----:B------:R-:W-:-:S05]  /*35d0*/  MOV R9, R11 ;  /* 0x0000000b00097202 */ /* 0x000fca0000000f00 */
[----:B------:R-:W2:Y:S01]  /*35e0*/  LD.E R11, desc[UR36][R8.64+-0x20] ;  /* 0xffffe024080b7980 */ /* 0x000ea2000c101900 */
[----:B-1----:R-:W-:Y:S01]  /*35f0*/  MOV R6, R12 ;  /* 0x0000000c00067202 */ /* 0x002fe20000000f00 */
[----:B------:R-:W-:-:S05]  /*3600*/  IMAD.MOV.U32 R7, RZ, RZ, R23 ;  /* 0x000000ffff077224 */ /* 0x000fca00078e0017 */
[----:B--2---:R0:W-:Y:S04]  /*3610*/  STG.E desc[UR36][R6.64+-0x20], R11 ;  /* 0xffffe00b06007986 */ /* 0x0041e8000c101924 */
[----:B------:R-:W2:Y:S04]  /*3620*/  LD.E R13, desc[UR36][R8.64+-0x1c] ;  /* 0xffffe424080d7980 */ /* 0x000ea8000c101900 */
[----:B--2---:R1:W-:Y:S04]  /*3630*/  STG.E desc[UR36][R6.64+-0x1c], R13 ;  /* 0xffffe40d06007986 */ /* 0x0043e8000c101924 */
[----:B------:R-:W2:Y:S04]  /*3640*/  LD.E R15, desc[UR36][R8.64+-0x18] ;  /* 0xffffe824080f7980 */ /* 0x000ea8000c101900 */
[----:B--2---:R2:W-:Y:S04]  /*3650*/  STG.E desc[UR36][R6.64+-0x18], R15 ;  /* 0xffffe80f06007986 */ /* 0x0045e8000c101924 */
[----:B------:R-:W3:Y:S04]  /*3660*/  LD.E R21, desc[UR36][R8.64+-0x14] ;  /* 0xffffec2408157980 */ /* 0x000ee8000c101900 */
[----:B---3--:R3:W-:Y:S04]  /*3670*/  STG.E desc[UR36][R6.64+-0x14], R21 ;  /* 0xffffec1506007986 */ /* 0x0087e8000c101924 */
[----:B------:R-:W4:Y:S04]  /*3680*/  LD.E R23, desc[UR36][R8.64+-0x10] ;  /* 0xfffff02408177980 */ /* 0x000f28000c101900 */
[----:B----4-:R4:W-:Y:S04]  /*3690*/  STG.E desc[UR36][R6.64+-0x10], R23 ;  /* 0xfffff01706007986 */ /* 0x0109e8000c101924 */
[----:B------:R-:W5:Y:S04]  /*36a0*/  LD.E R25, desc[UR36][R8.64+-0xc] ;  /* 0xfffff42408197980 */ /* 0x000f68000c101900 */
[----:B-----5:R5:W-:Y:S04]  /*36b0*/  STG.E desc[UR36][R6.64+-0xc], R25 ;  /* 0xfffff41906007986 */ /* 0x020be8000c101924 */
[----:B0-----:R-:W2:Y:S04]  /*36c0*/  LD.E R11, desc[UR36][R8.64+-0x8] ;  /* 0xfffff824080b7980 */ /* 0x001ea8000c101900 */
[----:B--2---:R0:W-:Y:S04]  /*36d0*/  STG.E desc[UR36][R6.64+-0x8], R11 ;  /* 0xfffff80b06007986 */ /* 0x0041e8000c101924 */
[----:B-1----:R-:W2:Y:S04]  /*36e0*/  LD.E R13, desc[UR36][R8.64+-0x4] ;  /* 0xfffffc24080d7980 */ /* 0x002ea8000c101900 */
[----:B--2---:R1:W-:Y:S04]  /*36f0*/  STG.E desc[UR36][R6.64+-0x4], R13 ;  /* 0xfffffc0d06007986 */ /* 0x0043e8000c101924 */
[----:B------:R-:W2:Y:S04]  /*3700*/  LD.E R15, desc[UR36][R8.64] ;  /* 0x00000024080f7980 */ /* 0x000ea8000c101900 */
[----:B--2---:R2:W-:Y:S04]  /*3710*/  STG.E desc[UR36][R6.64], R15 ;  /* 0x0000000f06007986 */ /* 0x0045e8000c101924 */
[----:B---3--:R-:W3:Y:S04]  /*3720*/  LD.E R21, desc[UR36][R8.64+0x4] ;  /* 0x0000042408157980 */ /* 0x008ee8000c101900 */
[----:B---3--:R3:W-:Y:S04]  /*3730*/  STG.E desc[UR36][R6.64+0x4], R21 ;  /* 0x0000041506007986 */ /* 0x0087e8000c101924 */
[----:B----4-:R-:W4:Y:S04]  /*3740*/  LD.E R23, desc[UR36][R8.64+0x8] ;  /* 0x0000082408177980 */ /* 0x010f28000c101900 */
[----:B----4-:R-:W-:Y:S04]  /*3750*/  STG.E desc[UR36][R6.64+0x8], R23 ;  /* 0x0000081706007986 */ /* 0x010fe8000c101924 */
[----:B-----5:R-:W4:Y:S04]  /*3760*/  LD.E R25, desc[UR36][R8.64+0xc] ;  /* 0x00000c2408197980 */ /* 0x020f28000c101900 */
[----:B----4-:R-:W-:Y:S04]  /*3770*/  STG.E desc[UR36][R6.64+0xc], R25 ;  /* 0x00000c1906007986 */ /* 0x010fe8000c101924 */
[----:B0-----:R-:W4:Y:S04]  /*3780*/  LD.E R11, desc[UR36][R8.64+0x10] ;  /* 0x00001024080b7980 */ /* 0x001f28000c101900 */
[----:B----4-:R0:W-:Y:S04]  /*3790*/  STG.E desc[UR36][R6.64+0x10], R11 ;  /* 0x0000100b06007986 */ /* 0x0101e8000c101924 */
[----:B-1----:R-:W4:Y:S04]  /*37a0*/  LD.E R13, desc[UR36][R8.64+0x14] ;  /* 0x00001424080d7980 */ /* 0x002f28000c101900 */
[----:B----4-:R1:W-:Y:S04]  /*37b0*/  STG.E desc[UR36][R6.64+0x14], R13 ;  /* 0x0000140d06007986 */ /* 0x0103e8000c101924 */
[----:B--2---:R-:W2:Y:S04]  /*37c0*/  LD.E R15, desc[UR36][R8.64+0x18] ;  /* 0x00001824080f7980 */ /* 0x004ea8000c101900 */
[----:B--2---:R1:W-:Y:S04]  /*37d0*/  STG.E desc[UR36][R6.64+0x18], R15 ;  /* 0x0000180f06007986 */ /* 0x0043e8000c101924 */
[----:B---3--:R-:W2:Y:S01]  /*37e0*/  LD.E R21, desc[UR36][R8.64+0x1c] ;  /* 0x00001c2408157980 */ /* 0x008ea2000c101900 */
[----:B------:R-:W-:-:S02]  /*37f0*/  IADD3 R2, PT, PT, R2, 0x10, RZ ;  /* 0x0000001002027810 */ /* 0x000fc40007ffe0ff */
[----:B------:R-:W-:Y:S02]  /*3800*/  IADD3 R14, P2, PT, R8, 0x40, RZ ;  /* 0x00000040080e7810 */ /* 0x000fe40007f5e0ff */
[----:B------:R-:W-:Y:S02]  /*3810*/  ISETP.NE.AND P1, PT, R2, RZ, PT ;  /* 0x000000ff0200720c */ /* 0x000fe40003f25270 */
[----:B------:R-:W-:Y:S02]  /*3820*/  IADD3 R12, P3, PT, R6, 0x40, RZ ;  /* 0x00000040060c7810 */ /* 0x000fe40007f7e0ff */
[----:B0-----:R-:W-:Y:S02]  /*3830*/  IADD3.X R11, PT, PT, RZ, R9, RZ, P2, !PT ;  /* 0x00000009ff0b7210 */ /* 0x001fe400017fe4ff */
[----:B------:R-:W-:Y:S01]  /*3840*/  IADD3.X R23, PT, PT, RZ, R7, RZ, P3, !PT ;  /* 0x00000007ff177210 */ /* 0x000fe20001ffe4ff */
[----:B--2---:R1:W-:Y:S06]  /*3850*/  STG.E desc[UR36][R6.64+0x1c], R21 ;  /* 0x00001c1506007986 */ /* 0x0043ec000c101924 */
[----:B------:R-:W-:Y:S05]  /*3860*/  @P1 BRA `(.L_x_46) ;  /* 0xfffffffc00541947 */ /* 0x000fea000383ffff */
[----:B------:R-:W-:Y:S05]  /*3870*/  BSYNC.RECONVERGENT B0 ;  /* 0x0000000000007941 */ /* 0x000fea0003800200 */
.L_x_45:
[----:B------:R-:W-:Y:S04]  /*3880*/  BSSY.RECONVERGENT B0, `(.L_x_44) ;  /* 0x000003f000007945 */ /* 0x000fe80003800200 */
[----:B------:R-:W-:Y:S05]  /*3890*/  @!P0 BRA `(.L_x_47) ;  /* 0x0000000000f48947 */ /* 0x000fea0003800000 */
[----:B------:R-:W-:Y:S02]  /*38a0*/  ISETP.GE.U32.AND P0, PT, R10, 0x8, PT ;  /* 0x000000080a00780c */ /* 0x000fe40003f06070 */
[----:B------:R-:W-:-:S04]  /*38b0*/  LOP3.LUT R2, R0, 0x7, RZ, 0xc0, !PT ;  /* 0x0000000700027812 */ /* 0x000fc800078ec0ff */
[----:B------:R-:W-:-:S07]  /*38c0*/  ISETP.NE.AND P1, PT, R2, RZ, PT ;  /* 0x000000ff0200720c */ /* 0x000fce0003f25270 */
[----:B------:R-:W-:Y:S06]  /*38d0*/  @!P0 BRA `(.L_x_48) ;  /* 0x00000000004c8947 */ /* 0x000fec0003800000 */
[----:B---3--:R-:W-:-:S05]  /*38e0*/  IMAD.WIDE.U32 R8, R3, 0x4, R4 ;  /* 0x0000000403087825 */ /* 0x008fca00078e0004 */
[----:B------:R-:W2:Y:S01]  /*38f0*/  LD.E R11, desc[UR36][R8.64] ;  /* 0x00000024080b7980 */ /* 0x000ea2000c101900 */
[----:B-1----:R-:W-:-:S05]  /*3900*/  IMAD.WIDE.U32 R6, R3, 0x4, R16 ;  /* 0x0000000403067825 */ /* 0x002fca00078e0010 */
[----:B--2---:R0:W-:Y:S04]  /*3910*/  STG.E desc[UR36][R6.64], R11 ;  /* 0x0000000b06007986 */ /* 0x0041e8000c101924 */
[----:B------:R-:W2:Y:S04]  /*3920*/  LD.E R13, desc[UR36][R8.64+0x4] ;  /* 0x00000424080d7980 */ /* 0x000ea8000c101900 */
[----:B--2---:R1:W-:Y:S04]  /*3930*/  STG.E desc[UR36][R6.64+0x4], R13 ;  /* 0x0000040d06007986 */ /* 0x0043e8000c101924 */
[----:B------:R-:W2:Y:S04]  /*3940*/  LD.E R15, desc[UR36][R8.64+0x8] ;  /* 0x00000824080f7980 */ /* 0x000ea8000c101900 */
[----:B--2---:R2:W-:Y:S04]  /*3950*/  STG.E desc[UR36][R6.64+0x8], R15 ;  /* 0x0000080f06007986 */ /* 0x0045e8000c101924 */
[----:B------:R-:W3:Y:S04]  /*3960*/  LD.E R21, desc[UR36][R8.64+0xc] ;  /* 0x00000c2408157980 */ /* 0x000ee8000c101900 */
[----:B---3--:R2:W-:Y:S04]  /*3970*/  STG.E desc[UR36][R6.64+0xc], R21 ;  /* 0x00000c1506007986 */ /* 0x0085e8000c101924 */
[----:B------:R-:W3:Y:S04]  /*3980*/  LD.E R23, desc[UR36][R8.64+0x10] ;  /* 0x0000102408177980 */ /* 0x000ee8000c101900 */
[----:B---3--:R2:W-:Y:S04]  /*3990*/  STG.E desc[UR36][R6.64+0x10], R23 ;  /* 0x0000101706007986 */ /* 0x0085e8000c101924 */
[----:B------:R-:W3:Y:S04]  /*39a0*/  LD.E R25, desc[UR36][R8.64+0x14] ;  /* 0x0000142408197980 */ /* 0x000ee8000c101900 */
[----:B---3--:R2:W-:Y:S04]  /*39b0*/  STG.E desc[UR36][R6.64+0x14], R25 ;  /* 0x0000141906007986 */ /* 0x0085e8000c101924 */
[----:B0-----:R-:W3:Y:S04]  /*39c0*/  LD.E R11, desc[UR36][R8.64+0x18] ;  /* 0x00001824080b7980 */ /* 0x001ee8000c101900 */
[----:B---3--:R2:W-:Y:S04]  /*39d0*/  STG.E desc[UR36][R6.64+0x18], R11 ;  /* 0x0000180b06007986 */ /* 0x0085e8000c101924 */
[----:B-1----:R-:W3:Y:S01]  /*39e0*/  LD.E R13, desc[UR36][R8.64+0x1c] ;  /* 0x00001c24080d7980 */ /* 0x002ee2000c101900 */
[----:B------:R-:W-:-:S03]  /*39f0*/  VIADD R3, R3, 0x8 ;  /* 0x0000000803037836 */ /* 0x000fc60000000000 */
[----:B---3--:R2:W-:Y:S04]  /*3a00*/  STG.E desc[UR36][R6.64+0x1c], R13 ;  /* 0x00001c0d06007986 */ /* 0x0085e8000c101924 */
.L_x_48:
[----:B------:R-:W-:Y:S05]  /*3a10*/  @!P1 BRA `(.L_x_47) ;  /* 0x0000000000949947 */ /* 0x000fea0003800000 */
[----:B------:R-:W-:Y:S02]  /*3a20*/  ISETP.GE.U32.AND P0, PT, R2, 0x4, PT ;  /* 0x000000040200780c */ /* 0x000fe40003f06070 */
[----:B------:R-:W-:-:S04]  /*3a30*/  LOP3.LUT R0, R0, 0x3, RZ, 0xc0, !PT ;  /* 0x0000000300007812 */ /* 0x000fc800078ec0ff */
[----:B------:R-:W-:-:S07]  /*3a40*/  ISETP.NE.AND P1, PT, R0, RZ, PT ;  /* 0x000000ff0000720c */ /* 0x000fce0003f25270 */
[----:B------:R-:W-:Y:S06]  /*3a50*/  @!P0 BRA `(.L_x_49) ;  /* 0x00000000002c8947 */ /* 0x000fec0003800000 */
[----:B-12---:R-:W-:-:S05]  /*3a60*/  IMAD.WIDE.U32 R6, R3, 0x4, R4 ;  /* 0x0000000403067825 */ /* 0x006fca00078e0004 */
[----:B---3--:R-:W2:Y:S01]  /*3a70*/  LD.E R9, desc[UR36][R6.64] ;  /* 0x0000002406097980 */ /* 0x008ea2000c101900 */
[----:B------:R-:W-:-:S05]  /*3a80*/  IMAD.WIDE.U32 R16, R3, 0x4, R16 ;  /* 0x0000000403107825 */ /* 0x000fca00078e0010 */
[----:B--2---:R0:W-:Y:S04]  /*3a90*/  STG.E desc[UR36][R16.64], R9 ;  /* 0x0000000910007986 */ /* 0x0041e8000c101924 */
[----:B------:R-:W2:Y:S04]  /*3aa0*/  LD.E R11, desc[UR36][R6.64+0x4] ;  /* 0x00000424060b7980 */ /* 0x000ea8000c101900 */
[----:B--2---:R0:W-:Y:S04]  /*3ab0*/  STG.E desc[UR36][R16.64+0x4], R11 ;  /* 0x0000040b10007986 */ /* 0x0041e8000c101924 */
[----:B------:R-:W2:Y:S04]  /*3ac0*/  LD.E R13, desc[UR36][R6.64+0x8] ;  /* 0x00000824060d7980 */ /* 0x000ea8000c101900 */
[----:B--2---:R0:W-:Y:S04]  /*3ad0*/  STG.E desc[UR36][R16.64+0x8], R13 ;  /* 0x0000080d10007986 */ /* 0x0041e8000c101924 */
[----:B------:R-:W2:Y:S01]  /*3ae0*/  LD.E R15, desc[UR36][R6.64+0xc] ;  /* 0x00000c24060f7980 */ /* 0x000ea2000c101900 */
[----:B------:R-:W-:-:S03]  /*3af0*/  IADD3 R3, PT, PT, R3, 0x4, RZ ;  /* 0x0000000403037810 */ /* 0x000fc60007ffe0ff */
[----:B--2---:R0:W-:Y:S04]  /*3b00*/  STG.E desc[UR36][R16.64+0xc], R15 ;  /* 0x00000c0f10007986 */ /* 0x0041e8000c101924 */
.L_x_49:
[----:B------:R-:W-:Y:S05]  /*3b10*/  @!P1 BRA `(.L_x_47) ;  /* 0x0000000000549947 */ /* 0x000fea0003800000 */
[----:B------:R-:W4:Y:S01]  /*3b20*/  LDCU.64 UR4, c[0x0][0x380] ;  /* 0x00007000ff0477ac */ /* 0x000f220008000a00 */
[----:B------:R-:W-:-:S04]  /*3b30*/  IMAD.WIDE.U32 R18, R3, 0x4, R18 ;  /* 0x0000000403127825 */ /* 0x000fc800078e0012 */
[----:B------:R-:W-:-:S04]  /*3b40*/  IMAD.WIDE.U32 R2, R3, 0x4, R4 ;  /* 0x0000000403027825 */ /* 0x000fc800078e0004 */
[----:B------:R-:W-:Y:S01]  /*3b50*/  IMAD.MOV R0, RZ, RZ, -R0 ;  /* 0x000000ffff007224 */ /* 0x000fe200078e0a00 */
[----:B-12---:R-:W-:Y:S02]  /*3b60*/  MOV R6, R2 ;  /* 0x0000000200067202 */ /* 0x006fe40000000f00 */
[----:B0--3--:R-:W-:Y:S02]  /*3b70*/  MOV R9, R3 ;  /* 0x0000000300097202 */ /* 0x009fe40000000f00 */
[----:B----4-:R-:W-:-:S04]  /*3b80*/  IADD3 R8, P0, PT, R18, UR4, RZ ;  /* 0x0000000412087c10 */ /* 0x010fc8000ff1e0ff */
[----:B------:R-:W-:-:S09]  /*3b90*/  IADD3.X R19, PT, PT, R19, UR5, RZ, P0, !PT ;  /* 0x0000000513137c10 */ /* 0x000fd200087fe4ff */
.L_x_50:
[----:B----4-:R-:W-:Y:S02]  /*3ba0*/  MOV R2, R6 ;  /* 0x0000000600027202 */ /* 0x010fe40000000f00 */
[----:B------:R-:W-:-:S05]  /*3bb0*/  MOV R3, R9 ;  /* 0x0000000900037202 */ /* 0x000fca0000000f00 */
[----:B------:R0:W2:Y:S01]  /*3bc0*/  LD.E R7, desc[UR36][R2.64] ;  /* 0x0000002402077980 */ /* 0x0000a2000c101900 */
[----:B------:R-:W-:Y:S02]  /*3bd0*/  IADD3 R0, PT, PT, R0, 0x1, RZ ;  /* 0x0000000100007810 */ /* 0x000fe40007ffe0ff */
[----:B------:R-:W-:Y:S02]  /*3be0*/  IADD3 R6, P2, PT, R6, 0x4, RZ ;  /* 0x0000000406067810 */ /* 0x000fe40007f5e0ff */
[----:B------:R-:W-:Y:S02]  /*3bf0*/  ISETP.NE.AND P0, PT, R0, RZ, PT ;  /* 0x000000ff0000720c */ /* 0x000fe40003f05270 */
[----:B------:R-:W-:Y:S02]  /*3c00*/  IADD3.X R9, PT, PT, RZ, R9, RZ, P2, !PT ;  /* 0x00000009ff097210 */ /* 0x000fe400017fe4ff */
[----:B0-----:R-:W-:Y:S01]  /*3c10*/  MOV R2, R8 ;  /* 0x0000000800027202 */ /* 0x001fe20000000f00 */
[----:B------:R-:W-:Y:S01]  /*3c20*/  IMAD.MOV.U32 R3, RZ, RZ, R19 ;  /* 0x000000ffff037224 */ /* 0x000fe200078e0013 */
[----:B------:R-:W-:-:S04]  /*3c30*/  IADD3 R8, P1, PT, R8, 0x4, RZ ;  /* 0x0000000408087810 */ /* 0x000fc80007f3e0ff */
[----:B------:R-:W-:Y:S01]  /*3c40*/  IADD3.X R19, PT, PT, RZ, R19, RZ, P1, !PT ;  /* 0x00000013ff137210 */ /* 0x000fe20000ffe4ff */
[----:B--2---:R4:W-:Y:S02]  /*3c50*/  STG.E desc[UR36][R2.64], R7 ;  /* 0x0000000702007986 */ /* 0x0049e4000c101924 */
[----:B------:R-:W-:Y:S06]  /*3c60*/  @P0 BRA `(.L_x_50) ;  /* 0xfffffffc00cc0947 */ /* 0x000fec000383ffff */
.L_x_47:
[----:B------:R-:W-:Y:S05]  /*3c70*/  BSYNC.RECONVERGENT B0 ;  /* 0x0000000000007941 */ /* 0x000fea0003800200 */
.L_x_44:
[----:B------:R-:W-:-:S04]  /*3c80*/  MOV R0, 0x8 ;  /* 0x0000000800007802 */ /* 0x000fc80000000f00 */
[----:B0---4-:R0:W4:Y:S03]  /*3c90*/  LDC.64 R2, c[0x4][R0] ;  /* 0x0100000000027b82 */ /* 0x0111260000000a00 */
[----:B-123--:R-:W-:-:S07]  /*3ca0*/  LEPC R20, `(.L_x_51) ;  /* 0x000000001014794e */ /* 0x00efce0000000000 */
[----:B0---4-:R-:W-:Y:S05]  /*3cb0*/  CALL.ABS.NOINC R2 ;  /* 0x0000000002007343 */ /* 0x011fea0003c00000 */
.L_x_51:
[----:B------:R-:W-:Y:S05]  /*3cc0*/  EXIT ;  /* 0x000000000000794d */ /* 0x000fea0003800000 */
.L_x_52:
        /* <DEDUP_REMOVED lines=11> */
.L_x_106:


//--------------------- .text._Z20dwt2d_forward_kernelPfii --------------------------
	.section	.text._Z20dwt2d_forward_kernelPfii,"ax",@progbits
	.align	128
        .global         _Z20dwt2d_forward_kernelPfii
        .type           _Z20dwt2d_forward_kernelPfii,@function
        .size           _Z20dwt2d_forward_kernelPfii,(.L_x_107 - _Z20dwt2d_forward_kernelPfii)
        .other          _Z20dwt2d_forward_kernelPfii,@"STO_CUDA_ENTRY STV_DEFAULT"
_Z20dwt2d_forward_kernelPfii:
.text._Z20dwt2d_forward_kernelPfii:
[----:B------:R-:W0:Y:S01]  /*0000*/  LDC R1, c[0x0][0x37c] ;  /* 0x0000df00ff017b82 */ /* 0x000e220000000800 */
[----:B------:R-:W1:Y:S07]  /*0010*/  S2R R3, SR_TID.Y ;  /* 0x0000000000037919 */ /* 0x000e6e0000002200 */
[----:B------:R-:W1:Y:S01]  /*0020*/  S2UR UR4, SR_CTAID.Y ;  /* 0x00000000000479c3 */ /* 0x000e620000002600 */
[----:B------:R-:W2:Y:S01]  /*0030*/  LDCU.64 UR38, c[0x0][0x388] ;  /* 0x00007100ff2677ac */ /* 0x000ea20008000a00 */
[----:B------:R-:W3:Y:S06]  /*0040*/  LDCU.64 UR36, c[0x0][0x358] ;  /* 0x00006b00ff2477ac */ /* 0x000eec0008000a00 */
[----:B------:R-:W1:Y:S02]  /*0050*/  LDC R8, c[0x0][0x364] ;  /* 0x0000d900ff087b82 */ /* 0x000e640000000800 */
[----:B-1----:R-:W-:-:S05]  /*0060*/  IMAD R8, R8, UR4, R3 ;  /* 0x0000000408087c24 */ /* 0x002fca000f8e0203 */
[----:B--2---:R-:W-:-:S13]  /*0070*/  ISETP.GE.AND P0, PT, R8, UR39, PT ;  /* 0x0000002708007c0c */ /* 0x004fda000bf06270 */
[----:B0--3--:R-:W-:Y:S05]  /*0080*/  @P0 BRA `(.L_x_53) ;  /* 0x0000001400700947 */ /* 0x009fea0003800000 */
[----:B------:R-:W0:Y:S01]  /*0090*/  LDC.64 R16, c[0x0][0x380] ;  /* 0x0000e000ff107b82 */ /* 0x000e220000000a00 */
[----:B------:R-:W-:Y:S01]  /*00a0*/  MOV R0, 0x0 ;  /* 0x0000000000007802 */ /* 0x000fe20000000f00 */
[----:B------:R-:W-:Y:S02]  /*00b0*/  UIMAD.WIDE UR4, UR38, 0x4, URZ ;  /* 0x00000004260478a5 */ /* 0x000fe4000f8e02ff */
[----:B------:R-:W-:-:S04]  /*00c0*/  IMAD R19, R8, UR38, RZ ;  /* 0x0000002608137c24 */ /* 0x000fc8000f8e02ff */
[----:B------:R1:W2:Y:S01]  /*00d0*/  LDC.64 R2, c[0x4][R0] ;  /* 0x0100000000027b82 */ /* 0x0002a20000000a00 */
[----:B------:R-:W-:Y:S02]  /*00e0*/  MOV R7, UR5 ;  /* 0x0000000500077c02 */ /* 0x000fe40008000f00 */
[----:B------:R-:W-:Y:S02]  /*00f0*/  MOV R5, UR5 ;  /* 0x0000000500057c02 */ /* 0x000fe40008000f00 */
[----:B------:R-:W-:Y:S02]  /*0100*/  MOV R4, UR4 ;  /* 0x0000000400047c02 */ /* 0x000fe40008000f00 */
[----:B------:R-:W-:Y:S02]  /*0110*/  MOV R6, UR4 ;  /* 0x0000000400067c02 */ /* 0x000fe40008000f00 */
[----:B------:R-:W-:Y:S01]  /*0120*/  MOV R5, R7 ;  /* 0x0000000700057202 */ /* 0x000fe20000000f00 */
[----:B0-----:R-:W-:-:S04]  /*0130*/  IMAD.WIDE R16, R19, 0x4, R16 ;  /* 0x0000000413107825 */ /* 0x001fc800078e0210 */
[----:B-1----:R-:W-:-:S07]  /*0140*/  IMAD.WIDE R18, R19, 0x4, RZ ;  /* 0x0000000413127825 */ /* 0x002fce00078e02ff */
[----:B------:R-:W-:-:S07]  /*0150*/  LEPC R20, `(.L_x_54) ;  /* 0x000000001014794e */ /* 0x000fce0000000000 */
[----:B--2---:R-:W-:Y:S05]  /*0160*/  CALL.ABS.NOINC R2 ;  /* 0x0000000002007343 */ /* 0x004fea0003c00000 */
.L_x_54:
        /* <DEDUP_REMOVED lines=12> */
[----:B------:R-:W-:Y:S02]  /*0230*/  LOP3.LUT R3, R2, 0x7ffffff8, RZ, 0xc0, !PT ;  /* 0x7ffffff802037812 */ /* 0x000fe400078ec0ff */
[----:B------:R-:W-:Y:S02]  /*0240*/  IADD3.X R23, PT, PT, RZ, R17, RZ, P1, !PT ;  /* 0x00000011ff177210 */ /* 0x000fe40000ffe4ff */
[----:B------:R-:W-:Y:S02]  /*0250*/  IADD3.X R15, PT, PT, RZ, R5, RZ, P2, !PT ;  /* 0x00000005ff0f7210 */ /* 0x000fe400017fe4ff */
[----:B------:R-:W-:-:S07]  /*0260*/  IADD3 R12, PT, PT, -R3, RZ, RZ ;  /* 0x000000ff030c7210 */ /* 0x000fce0007ffe1ff */
.L_x_57:
[----:B------:R-:W-:Y:S02]  /*0270*/  MOV R6, R22 ;  /* 0x0000001600067202 */ /* 0x000fe40000000f00 */
[----:B------:R-:W-:-:S05]  /*0280*/  MOV R7, R23 ;  /* 0x0000001700077202 */ /* 0x000fca0000000f00 */
[----:B--2---:R-:W2:Y:S04]  /*0290*/  LDG.E R8, desc[UR36][R6.64+-0x20] ;  /* 0xffffe02406087981 */ /* 0x004ea8000c1e1900 */
[----:B------:R-:W2:Y:S02]  /*02a0*/  LDG.E R9, desc[UR36][R6.64+-0x1c] ;  /* 0xffffe42406097981 */ /* 0x000ea4000c1e1900 */
[----:B--2---:R-:W-:Y:S01]  /*02b0*/  FADD R8, R8, R9 ;  /* 0x0000000908087221 */ /* 0x004fe20000000000 */
[----:B------:R-:W-:-:S03]  /*02c0*/  IMAD.MOV.U32 R9, RZ, RZ, R15 ;  /* 0x000000ffff097224 */ /* 0x000fc600078e000f */
[----:B------:R-:W-:Y:S01]  /*02d0*/  FMUL R13, R8, 0.5 ;  /* 0x3f000000080d7820 */ /* 0x000fe20000400000 */
[----:B------:R-:W-:-:S05]  /*02e0*/  MOV R8, R14 ;  /* 0x0000000e00087202 */ /* 0x000fca0000000f00 */
[----:B------:R0:W-:Y:S04]  /*02f0*/  ST.E desc[UR36][R8.64+-0x10], R13 ;  /* 0xfffff00d08007985 */ /* 0x0001e8000c101924 */
[----:B------:R-:W2:Y:S04]  /*0300*/  LDG.E R10, desc[UR36][R6.64+-0x20] ;  /* 0xffffe024060a7981 */ /* 0x000ea8000c1e1900 */
[----:B------:R-:W2:Y:S02]  /*0310*/  LDG.E R11, desc[UR36][R6.64+-0x1c] ;  /* 0xffffe424060b7981 */ /* 0x000ea4000c1e1900 */
[----:B--2---:R-:W-:Y:S01]  /*0320*/  FADD R14, R10, -R11 ;  /* 0x8000000b0a0e7221 */ /* 0x004fe20000000000 */
[----:B------:R-:W-:-:S04]  /*0330*/  IMAD.WIDE.U32 R10, R2, 0x4, R8 ;  /* 0x00000004020a7825 */ /* 0x000fc800078e0008 */
[----:B------:R-:W-:-:S05]  /*0340*/  FMUL R15, R14, 0.5 ;  /* 0x3f0000000e0f7820 */ /* 0x000fca0000400000 */
[----:B------:R1:W-:Y:S04]  /*0350*/  ST.E desc[UR36][R10.64+-0x10], R15 ;  /* 0xfffff00f0a007985 */ /* 0x0003e8000c101924 */
[----:B------:R-:W2:Y:S04]  /*0360*/  LDG.E R14, desc[UR36][R6.64+-0x18] ;  /* 0xffffe824060e7981 */ /* 0x000ea8000c1e1900 */
[----:B------:R-:W2:Y:S02]  /*0370*/  LDG.E R21, desc[UR36][R6.64+-0x14] ;  /* 0xffffec2406157981 */ /* 0x000ea4000c1e1900 */
[----:B--2---:R-:W-:-:S04]  /*0380*/  FADD R14, R14, R21 ;  /* 0x000000150e0e7221 */ /* 0x004fc80000000000 */
[----:B------:R-:W-:-:S05]  /*0390*/  FMUL R21, R14, 0.5 ;  /* 0x3f0000000e157820 */ /* 0x000fca0000400000 */
[----:B------:R2:W-:Y:S04]  /*03a0*/  ST.E desc[UR36][R8.64+-0xc], R21 ;  /* 0xfffff41508007985 */ /* 0x0005e8000c101924 */
[----:B0-----:R-:W3:Y:S04]  /*03b0*/  LDG.E R13, desc[UR36][R6.64+-0x18] ;  /* 0xffffe824060d7981 */ /* 0x001ee8000c1e1900 */
[----:B------:R-:W3:Y:S02]  /*03c0*/  LDG.E R14, desc[UR36][R6.64+-0x14] ;  /* 0xffffec24060e7981 */ /* 0x000ee4000c1e1900 */
[----:B---3--:R-:W-:-:S04]  /*03d0*/  FADD R13, R13, -R14 ;  /* 0x8000000e0d0d7221 */ /* 0x008fc80000000000 */
[----:B------:R-:W-:-:S05]  /*03e0*/  FMUL R13, R13, 0.5 ;  /* 0x3f0000000d0d7820 */ /* 0x000fca0000400000 */
[----:B------:R0:W-:Y:S04]  /*03f0*/  ST.E desc[UR36][R10.64+-0xc], R13 ;  /* 0xfffff40d0a007985 */ /* 0x0001e8000c101924 */
[----:B------:R-:W3:Y:S04]  /*0400*/  LDG.E R14, desc[UR36][R6.64+-0x10] ;  /* 0xfffff024060e7981 */ /* 0x000ee8000c1e1900 */
[----:B-1----:R-:W3:Y:S02]  /*0410*/  LDG.E R15, desc[UR36][R6.64+-0xc] ;  /* 0xfffff424060f7981 */ /* 0x002ee4000c1e1900 */
[----:B---3--:R-:W-:-:S04]  /*0420*/  FADD R14, R14, R15 ;  /* 0x0000000f0e0e7221 */ /* 0x008fc80000000000 */
[----:B------:R-:W-:-:S05]  /*0430*/  FMUL R15, R14, 0.5 ;  /* 0x3f0000000e0f7820 */ /* 0x000fca0000400000 */
[----:B------:R1:W-:Y:S04]  /*0440*/  ST.E desc[UR36][R8.64+-0x8], R15 ;  /* 0xfffff80f08007985 */ /* 0x0003e8000c101924 */
[----:B------:R-:W3:Y:S04]  /*0450*/  LDG.E R14, desc[UR36][R6.64+-0x10] ;  /* 0xfffff024060e7981 */ /* 0x000ee8000c1e1900 */
[----:B--2---:R-:W3:Y:S02]  /*0460*/  LDG.E R21, desc[UR36][R6.64+-0xc] ;  /* 0xfffff42406157981 */ /* 0x004ee4000c1e1900 */
[----:B---3--:R-:W-:-:S04]  /*0470*/  FADD R14, R14, -R21 ;  /* 0x800000150e0e7221 */ /* 0x008fc80000000000 */
[----:B------:R-:W-:-:S05]  /*0480*/  FMUL R21, R14, 0.5 ;  /* 0x3f0000000e157820 */ /* 0x000fca0000400000 */
[----:B------:R2:W-:Y:S04]  /*0490*/  ST.E desc[UR36][R10.64+-0x8], R21 ;  /* 0xfffff8150a007985 */ /* 0x0005e8000c101924 */
[----:B0-----:R-:W3:Y:S04]  /*04a0*/  LDG.E R13, desc[UR36][R6.64+-0x8] ;  /* 0xfffff824060d7981 */ /* 0x001ee8000c1e1900 */
[----:B------:R-:W3:Y:S02]  /*04b0*/  LDG.E R14, desc[UR36][R6.64+-0x4] ;  /* 0xfffffc24060e7981 */ /* 0x000ee4000c1e1900 */
[----:B---3--:R-:W-:-:S04]  /*04c0*/  FADD R13, R13, R14 ;  /* 0x0000000e0d0d7221 */ /* 0x008fc80000000000 */
[----:B------:R-:W-:-:S05]  /*04d0*/  FMUL R13, R13, 0.5 ;  /* 0x3f0000000d0d7820 */ /* 0x000fca0000400000 */
[----:B------:R0:W-:Y:S04]  /*04e0*/  ST.E desc[UR36][R8.64+-0x4], R13 ;  /* 0xfffffc0d08007985 */ /* 0x0001e8000c101924 */
[----:B------:R-:W3:Y:S04]  /*04f0*/  LDG.E R14, desc[UR36][R6.64+-0x8] ;  /* 0xfffff824060e7981 */ /* 0x000ee8000c1e1900 */
[----:B-1----:R-:W3:Y:S02]  /*0500*/  LDG.E R15, desc[UR36][R6.64+-0x4] ;  /* 0xfffffc24060f7981 */ /* 0x002ee4000c1e1900 */
[----:B---3--:R-:W-:-:S04]  /*0510*/  FADD R14, R14, -R15 ;  /* 0x8000000f0e0e7221 */ /* 0x008fc80000000000 */
[----:B------:R-:W-:-:S05]  /*0520*/  FMUL R15, R14, 0.5 ;  /* 0x3f0000000e0f7820 */ /* 0x000fca0000400000 */
[----:B------:R1:W-:Y:S04]  /*0530*/  ST.E desc[UR36][R10.64+-0x4], R15 ;  /* 0xfffffc0f0a007985 */ /* 0x0003e8000c101924 */
[----:B------:R-:W3:Y:S04]  /*0540*/  LDG.E R14, desc[UR36][R6.64] ;  /* 0x00000024060e7981 */ /* 0x000ee8000c1e1900 */
[----:B--2---:R-:W3:Y:S02]  /*0550*/  LDG.E R21, desc[UR36][R6.64+0x4] ;  /* 0x0000042406157981 */ /* 0x004ee4000c1e1900 */
[----:B---3--:R-:W-:-:S04]  /*0560*/  FADD R14, R14, R21 ;  /* 0x000000150e0e7221 */ /* 0x008fc80000000000 */
        /* <DEDUP_REMOVED lines=33> */
[----:B------:R-:W3:Y:S01]  /*0780*/  LDG.E R14, desc[UR36][R6.64+0x1c] ;  /* 0x00001c24060e7981 */ /* 0x000ee2000c1e1900 */
[----:B------:R-:W-:Y:S02]  /*0790*/  IADD3 R12, PT, PT, R12, 0x8, RZ ;  /* 0x000000080c0c7810 */ /* 0x000fe40007ffe0ff */
[----:B------:R-:W-:-:S02]  /*07a0*/  IADD3 R22, P2, PT, R6, 0x40, RZ ;  /* 0x0000004006167810 */ /* 0x000fc40007f5e0ff */
[----:B------:R-:W-:Y:S02]  /*07b0*/  ISETP.NE.AND P1, PT, R12, RZ, PT ;  /* 0x000000ff0c00720c */ /* 0x000fe40003f25270 */
[----:B------:R-:W-:Y:S01]  /*07c0*/  IADD3.X R23, PT, PT, RZ, R7, RZ, P2, !PT ;  /* 0x00000007ff177210 */ /* 0x000fe200017fe4ff */
[----:B---3--:R-:W-:Y:S01]  /*07d0*/  FADD R13, R13, -R14 ;  /* 0x8000000e0d0d7221 */ /* 0x008fe20000000000 */
[----:B------:R-:W-:-:S03]  /*07e0*/  IADD3 R14, P3, PT, R8, 0x20, RZ ;  /* 0x00000020080e7810 */ /* 0x000fc60007f7e0ff */
[----:B------:R-:W-:Y:S01]  /*07f0*/  FMUL R13, R13, 0.5 ;  /* 0x3f0000000d0d7820 */ /* 0x000fe20000400000 */
[----:B-1----:R-:W-:-:S04]  /*0800*/  IADD3.X R15, PT, PT, RZ, R9, RZ, P3, !PT ;  /* 0x00000009ff0f7210 */ /* 0x002fc80001ffe4ff */
[----:B------:R2:W-:Y:S01]  /*0810*/  ST.E desc[UR36][R10.64+0xc], R13 ;  /* 0x00000c0d0a007985 */ /* 0x0005e2000c101924 */
[----:B------:R-:W-:Y:S05]  /*0820*/  @P1 BRA `(.L_x_57) ;  /* 0xfffffff800901947 */ /* 0x000fea000383ffff */
[----:B------:R-:W-:Y:S05]  /*0830*/  BSYNC.RECONVERGENT B0 ;  /* 0x0000000000007941 */ /* 0x000fea0003800200 */
.L_x_56:
[----:B------:R-:W-:Y:S05]  /*0840*/  @!P0 BRA `(.L_x_55) ;  /* 0x0000000400848947 */ /* 0x000fea0003800000 */
[----:B------:R-:W-:Y:S02]  /*0850*/  ISETP.GE.U32.AND P0, PT, R20, 0x4, PT ;  /* 0x000000041400780c */ /* 0x000fe40003f06070 */
[----:B------:R-:W-:-:S11]  /*0860*/  LOP3.LUT P1, R14, R2, 0x3, RZ, 0xc0, !PT ;  /* 0x00000003020e7812 */ /* 0x000fd6000782c0ff */
[----:B------:R-:W-:Y:S05]  /*0870*/  @!P0 BRA `(.L_x_58) ;  /* 0x0000000000bc8947 */ /* 0x000fea0003800000 */
[----:B------:R-:W-:-:S05]  /*0880*/  SHF.L.U32 R7, R3, 0x1, RZ ;  /* 0x0000000103077819 */ /* 0x000fca00000006ff */
[----:B------:R-:W-:-:S05]  /*0890*/  IMAD.WIDE.U32 R6, R7, 0x4, R16 ;  /* 0x0000000407067825 */ /* 0x000fca00078e0010 */
[----:B--2---:R-:W2:Y:S04]  /*08a0*/  LDG.E R8, desc[UR36][R6.64] ;  /* 0x0000002406087981 */ /* 0x004ea8000c1e1900 */
[----:B------:R-:W2:Y:S02]  /*08b0*/  LDG.E R9, desc[UR36][R6.64+0x4] ;  /* 0x0000042406097981 */ /* 0x000ea4000c1e1900 */
[----:B--2---:R-:W-:Y:S01]  /*08c0*/  FADD R10, R8, R9 ;  /* 0x00000009080a7221 */ /* 0x004fe20000000000 */
[----:B------:R-:W-:-:S04]  /*08d0*/  IMAD.WIDE.U32 R8, R3, 0x4, R4 ;  /* 0x0000000403087825 */ /* 0x000fc800078e0004 */
[----:B------:R-:W-:-:S05]  /*08e0*/  FMUL R11, R10, 0.5 ;  /* 0x3f0000000a0b7820 */ /* 0x000fca0000400000 */
[----:B------:R0:W-:Y:S04]  /*08f0*/  ST.E desc[UR36][R8.64], R11 ;  /* 0x0000000b08007985 */ /* 0x0001e8000c101924 */
[----:B------:R-:W2:Y:S04]  /*0900*/  LDG.E R10, desc[UR36][R6.64] ;  /* 0x00000024060a7981 */ /* 0x000ea8000c1e1900 */
[----:B------:R-:W2:Y:S01]  /*0910*/  LDG.E R13, desc[UR36][R6.64+0x4] ;  /* 0x00000424060d7981 */ /* 0x000ea2000c1e1900 */
[----:B------:R-:W-:Y:S01]  /*0920*/  IADD3 R15, PT, PT, R2, R3, RZ ;  /* 0x00000003020f7210 */ /* 0x000fe20007ffe0ff */
[----:B--2---:R-:W-:-:S04]  /*0930*/  FADD R10, R10, -R13 ;  /* 0x8000000d0a0a7221 */ /* 0x004fc80000000000 */
        /* <DEDUP_REMOVED lines=8> */
[----:B------:R-:W3:Y:S04]  /*09c0*/  LDG.E R10, desc[UR36][R6.64+0x8] ;  /* 0x00000824060a7981 */ /* 0x000ee8000c1e1900 */
[----:B0-----:R-:W3:Y:S02]  /*09d0*/  LDG.E R11, desc[UR36][R6.64+0xc] ;  /* 0x00000c24060b7981 */ /* 0x001ee4000c1e1900 */
[----:B---3--:R-:W-:Y:S01]  /*09e0*/  FADD R20, R10, -R11 ;  /* 0x8000000b0a147221 */ /* 0x008fe20000000000 */
[----:B------:R-:W-:-:S04]  /*09f0*/  IMAD.WIDE.U32 R10, R2, 0x4, R8 ;  /* 0x00000004020a7825 */ /* 0x000fc800078e0008 */
[----:B------:R-:W-:-:S05]  /*0a00*/  FMUL R23, R20, 0.5 ;  /* 0x3f00000014177820 */ /* 0x000fca0000400000 */
[----:B------:R-:W-:Y:S04]  /*0a10*/  ST.E desc[UR36][R10.64+0x4], R23 ;  /* 0x000004170a007985 */ /* 0x000fe8000c101924 */
[----:B-1----:R-:W3:Y:S04]  /*0a20*/  LDG.E R12, desc[UR36][R6.64+0x10] ;  /* 0x00001024060c7981 */ /* 0x002ee8000c1e1900 */
[----:B------:R-:W3:Y:S02]  /*0a30*/  LDG.E R13, desc[UR36][R6.64+0x14] ;  /* 0x00001424060d7981 */ /* 0x000ee4000c1e1900 */
[----:B---3--:R-:W-:-:S04]  /*0a40*/  FADD R12, R12, R13 ;  /* 0x0000000d0c0c7221 */ /* 0x008fc80000000000 */
[----:B------:R-:W-:-:S05]  /*0a50*/  FMUL R13, R12, 0.5 ;  /* 0x3f0000000c0d7820 */ /* 0x000fca0000400000 */
[----:B------:R0:W-:Y:S04]  /*0a60*/  ST.E desc[UR36][R8.64+0x8], R13 ;  /* 0x0000080d08007985 */ /* 0x0001e8000c101924 */
[----:B------:R-:W3:Y:S04]  /*0a70*/  LDG.E R12, desc[UR36][R6.64+0x10] ;  /* 0x00001024060c7981 */ /* 0x000ee8000c1e1900 */
[----:B------:R-:W3:Y:S02]  /*0a80*/  LDG.E R15, desc[UR36][R6.64+0x14] ;  /* 0x00001424060f7981 */ /* 0x000ee4000c1e1900 */
        /* <DEDUP_REMOVED lines=8> */
[----:B------:R-:W2:Y:S04]  /*0b10*/  LDG.E R12, desc[UR36][R6.64+0x18] ;  /* 0x00001824060c7981 */ /* 0x000ea8000c1e1900 */
[----:B0-----:R-:W2:Y:S01]  /*0b20*/  LDG.E R13, desc[UR36][R6.64+0x1c] ;  /* 0x00001c24060d7981 */ /* 0x001ea2000c1e1900 */
[----:B------:R-:W-:Y:S01]  /*0b30*/  IADD3 R3, PT, PT, R3, 0x4, RZ ;  /* 0x0000000403037810 */ /* 0x000fe20007ffe0ff */
[----:B--2---:R-:W-:-:S04]  /*0b40*/  FADD R12, R12, -R13 ;  /* 0x8000000d0c0c7221 */ /* 0x004fc80000000000 */
[----:B------:R-:W-:-:S05]  /*0b50*/  FMUL R13, R12, 0.5 ;  /* 0x3f0000000c0d7820 */ /* 0x000fca0000400000 */
[----:B------:R1:W-:Y:S02]  /*0b60*/  ST.E desc[UR36][R10.64+0xc], R13 ;  /* 0x00000c0d0a007985 */ /* 0x0003e4000c101924 */
.L_x_58:
[----:B------:R-:W-:Y:S05]  /*0b70*/  @!P1 BRA `(.L_x_55) ;  /* 0x0000000000b89947 */ /* 0x000fea0003800000 */
[----:B------:R-:W-:Y:S02]  /*0b80*/  ISETP.NE.AND P0, PT, R14, 0x1, PT ;  /* 0x000000010e00780c */ /* 0x000fe40003f05270 */
[----:B------:R-:W-:-:S11]  /*0b90*/  LOP3.LUT P1, RZ, R0, 0x2, RZ, 0xc0, !PT ;  /* 0x0000000200ff7812 */ /* 0x000fd6000782c0ff */
[----:B------:R-:W-:Y:S05]  /*0ba0*/  @!P0 BRA `(.L_x_59) ;  /* 0x00000000006c8947 */ /* 0x000fea0003800000 */
[----:B------:R-:W-:-:S05]  /*0bb0*/  SHF.L.U32 R7, R3, 0x1, RZ ;  /* 0x0000000103077819 */ /* 0x000fca00000006ff */
[----:B------:R-:W-:-:S05]  /*0bc0*/  IMAD.WIDE.U32 R6, R7, 0x4, R16 ;  /* 0x0000000407067825 */ /* 0x000fca00078e0010 */
[----:B-12---:R-:W2:Y:S04]  /*0bd0*/  LDG.E R8, desc[UR36][R6.64] ;  /* 0x0000002406087981 */ /* 0x006ea8000c1e1900 */
        /* <DEDUP_REMOVED lines=17> */
[----:B------:R-:W2:Y:S04]  /*0cf0*/  LDG.E R12, desc[UR36][R6.64+0x8] ;  /* 0x00000824060c7981 */ /* 0x000ea8000c1e1900 */
[----:B0-----:R-:W2:Y:S01]  /*0d00*/  LDG.E R13, desc[UR36][R6.64+0xc] ;  /* 0x00000c24060d7981 */ /* 0x001ea2000c1e1900 */
[----:B------:R-:W-:Y:S01]  /*0d10*/  IADD3 R3, PT, PT, R3, 0x2, RZ ;  /* 0x0000000203037810 */ /* 0x000fe20007ffe0ff */
[----:B--2---:R-:W-:Y:S01]  /*0d20*/  FADD R14, R12, -R13 ;  /* 0x8000000d0c0e7221 */ /* 0x004fe20000000000 */
[----:B------:R-:W-:-:S04]  /*0d30*/  IMAD.WIDE.U32 R12, R2, 0x4, R8 ;  /* 0x00000004020c7825 */ /* 0x000fc800078e0008 */
[----:B------:R-:W-:-:S05]  /*0d40*/  FMUL R23, R14, 0.5 ;  /* 0x3f0000000e177820 */ /* 0x000fca0000400000 */
[----:B------:R3:W-:Y:S02]  /*0d50*/  ST.E desc[UR36][R12.64+0x4], R23 ;  /* 0x000004170c007985 */ /* 0x0007e4000c101924 */
.L_x_59:
[----:B------:R-:W-:Y:S05]  /*0d60*/  @!P1 BRA `(.L_x_55) ;  /* 0x00000000003c9947 */ /* 0x000fea0003800000 */
[----:B------:R-:W-:-:S05]  /*0d70*/  SHF.L.U32 R7, R3, 0x1, RZ ;  /* 0x0000000103077819 */ /* 0x000fca00000006ff */
[----:B------:R-:W-:-:S05]  /*0d80*/  IMAD.WIDE.U32 R6, R7, 0x4, R16 ;  /* 0x0000000407067825 */ /* 0x000fca00078e0010 */
[----:B-123--:R-:W2:Y:S04]  /*0d90*/  LDG.E R8, desc[UR36][R6.64] ;  /* 0x0000002406087981 */ /* 0x00eea8000c1e1900 */
[----:B------:R-:W2:Y:S02]  /*0da0*/  LDG.E R9, desc[UR36][R6.64+0x4] ;  /* 0x0000042406097981 */ /* 0x000ea4000c1e1900 */
[----:B--2---:R-:W-:Y:S01]  /*0db0*/  FADD R10, R8, R9 ;  /* 0x00000009080a7221 */ /* 0x004fe20000000000 */
[----:B------:R-:W-:-:S04]  /*0dc0*/  IMAD.WIDE.U32 R8, R3, 0x4, R4 ;  /* 0x0000000403087825 */ /* 0x000fc800078e0004 */
[----:B------:R-:W-:-:S05]  /*0dd0*/  FMUL R11, R10, 0.5 ;  /* 0x3f0000000a0b7820 */ /* 0x000fca0000400000 */
[----:B------:R0:W-:Y:S04]  /*0de0*/  ST.E desc[UR36][R8.64], R11 ;  /* 0x0000000b08007985 */ /* 0x0001e8000c101924 */
[----:B------:R-:W2:Y:S04]  /*0df0*/  LDG.E R10, desc[UR36][R6.64] ;  /* 0x00000024060a7981 */ /* 0x000ea8000c1e1900 */
[----:B------:R-:W2:Y:S01]  /*0e00*/  LDG.E R13, desc[UR36][R6.64+0x4] ;  /* 0x00000424060d7981 */ /* 0x000ea2000c1e1900 */
[----:B------:R-:W-:-:S04]  /*0e10*/  IMAD.IADD R3, R2, 0x1, R3 ;  /* 0x0000000102037824 */ /* 0x000fc800078e0203 */
[----:B------:R-:W-:-:S04]  /*0e20*/  IMAD.WIDE.U32 R2, R3, 0x4, R4 ;  /* 0x0000000403027825 */ /* 0x000fc800078e0004 */
[----:B--2---:R-:W-:-:S04]  /*0e30*/  FADD R10, R10, -R13 ;  /* 0x8000000d0a0a7221 */ /* 0x004fc80000000000 */
[----:B------:R-:W-:-:S05]  /*0e40*/  FMUL R13, R10, 0.5 ;  /* 0x3f0000000a0d7820 */ /* 0x000fca0000400000 */
[----:B------:R0:W-:Y:S02]  /*0e50*/  ST.E desc[UR36][R2.64], R13 ;  /* 0x0000000d02007985 */ /* 0x0001e4000c101924 */
.L_x_55:
[----:B------:R-:W-:-:S13]  /*0e60*/  ISETP.GE.AND P0, PT, R0, 0x1, PT ;  /* 0x000000010000780c */ /* 0x000fda0003f06270 */
[----:B------:R-:W-:Y:S05]  /*0e70*/  @!P0 BRA `(.L_x_60) ;  /* 0x0000000400e48947 */ /* 0x000fea0003800000 */
[C---:B0-----:R-:W-:Y:S01]  /*0e80*/  IADD3 R2, PT, PT, R0.reuse, -0x1, RZ ;  /* 0xffffffff00027810 */ /* 0x041fe20007ffe0ff */
[----:B------:R-:W-:Y:S01]  /*0e90*/  HFMA2 R3, -RZ, RZ, 0, 0 ;  /* 0x00000000ff037431 */ /* 0x000fe200000001ff */
[----:B-123--:R-:W-:Y:S02]  /*0ea0*/  LOP3.LUT R10, R0, 0xf, RZ, 0xc0, !PT ;  /* 0x0000000f000a7812 */ /* 0x00efe400078ec0ff */
[----:B------:R-:W-:Y:S02]  /*0eb0*/  ISETP.GE.U32.AND P1, PT, R2, 0xf, PT ;  /* 0x0000000f0200780c */ /* 0x000fe40003f26070 */
[----:B------:R-:W-:-:S11]  /*0ec0*/  ISETP.NE.AND P0, PT, R10, RZ, PT ;  /* 0x000000ff0a00720c */ /* 0x000fd60003f05270 */
[----:B------:R-:W-:Y:S05]  /*0ed0*/  @!P1 BRA `(.L_x_61) ;  /* 0x0000000000cc9947 */ /* 0x000fea0003800000 */
[----:B------:R-:W-:Y:S01]  /*0ee0*/  IADD3 R14, P1, PT, R4, 0x20, RZ ;  /* 0x00000020040e7810 */ /* 0x000fe20007f3e0ff */
[----:B------:R-:W-:Y:S01]  /*0ef0*/  BSSY.RECONVERGENT B0, `(.L_x_61) ;  /* 0x0000031000007945 */ /* 0x000fe20003800200 */
[----:B------:R-:W-:Y:S02]  /*0f00*/  IADD3 R12, P2, PT, R16, 0x20, RZ ;  /* 0x00000020100c7810 */ /* 0x000fe40007f5e0ff */
[----:B------:R-:W-:Y:S02]  /*0f10*/  LOP3.LUT R3, R0, 0x7ffffff0, RZ, 0xc0, !PT ;  /* 0x7ffffff000037812 */ /* 0x000fe400078ec0ff */
[----:B------:R-:W-:Y:S02]  /*0f20*/  IADD3.X R11, PT, PT, RZ, R5, RZ, P1, !PT ;  /* 0x00000005ff0b7210 */ /* 0x000fe40000ffe4ff */
[----:B------:R-:W-:Y:S02]  /*0f30*/  IADD3.X R23, PT, PT, RZ, R17, RZ, P2, !PT ;  /* 0x00000011ff177210 */ /* 0x000fe400017fe4ff */
[----:B------:R-:W-:-:S07]  /*0f40*/  IADD3 R2, PT, PT, -R3, RZ, RZ ;  /* 0x000000ff03027210 */ /* 0x000fce0007ffe1ff */
.L_x_62:
[----:B------:R-:W-:Y:S02]  /*0f50*/  MOV R8, R14 ;  /* 0x0000000e00087202 */ /* 0x000fe40000000f00 */
[----:B------:R-:W-:-:S05]  /*0f60*/  MOV R9, R11 ;  /* 0x0000000b00097202 */ /* 0x000fca0000000f00 */
[----:B------:R-:W2:Y:S01]  /*0f70*/  LD.E R11, desc[UR36][R8.64+-0x20] ;  /* 0xffffe024080b7980 */ /* 0x000ea2000c101900 */
[----:B-1----:R-:W-:Y:S02]  /*0f80*/  MOV R6, R12 ;  /* 0x0000000c00067202 */ /* 0x002fe40000000f00 */
[----:B------:R-:W-:-:S05]  /*0f90*/  MOV R7, R23 ;  /* 0x0000001700077202 */ /* 0x000fca0000000f00 */
        /* <DEDUP_REMOVED lines=20> */
[----:B----4-:R4:W-:Y:S04]  /*10e0*/  STG.E desc[UR36][R6.64+0x8], R23 ;  /* 0x0000081706007986 */ /* 0x0109e8000c101924 */
[----:B-----5:R-:W5:Y:S04]  /*10f0*/  LD.E R25, desc[UR36][R8.64+0xc] ;  /* 0x00000c2408197980 */ /* 0x020f68000c101900 */
[----:B-----5:R-:W-:Y:S04]  /*1100*/  STG.E desc[UR36][R6.64+0xc], R25 ;  /* 0x00000c1906007986 */ /* 0x020fe8000c101924 */
[----:B0-----:R-:W5:Y:S04]  /*1110*/  LD.E R11, desc[UR36][R8.64+0x10] ;  /* 0x00001024080b7980 */ /* 0x001f68000c101900 */
[----:B-----5:R0:W-:Y:S04]  /*1120*/  STG.E desc[UR36][R6.64+0x10], R11 ;  /* 0x0000100b06007986 */ /* 0x0201e8000c101924 */
[----:B-1----:R-:W5:Y:S04]  /*1130*/  LD.E R13, desc[UR36][R8.64+0x14] ;  /* 0x00001424080d7980 */ /* 0x002f68000c101900 */
[----:B-----5:R1:W-:Y:S04]  /*1140*/  STG.E desc[UR36][R6.64+0x14], R13 ;  /* 0x0000140d06007986 */ /* 0x0203e8000c101924 */
[----:B--2---:R-:W2:Y:S04]  /*1150*/  LD.E R15, desc[UR36][R8.64+0x18] ;  /* 0x00001824080f7980 */ /* 0x004ea8000c101900 */
[----:B--2---:R1:W-:Y:S04]  /*1160*/  STG.E desc[UR36][R6.64+0x18], R15 ;  /* 0x0000180f06007986 */ /* 0x0043e8000c101924 */
[----:B---3--:R-:W2:Y:S01]  /*1170*/  LD.E R21, desc[UR36][R8.64+0x1c] ;  /* 0x00001c2408157980 */ /* 0x008ea2000c101900 */
[----:B------:R-:W-:-:S02]  /*1180*/  IADD3 R2, PT, PT, R2, 0x10, RZ ;  /* 0x0000001002027810 */ /* 0x000fc40007ffe0ff */
[----:B------:R-:W-:Y:S02]  /*1190*/  IADD3 R12, P3, PT, R6, 0x40, RZ ;  /* 0x00000040060c7810 */ /* 0x000fe40007f7e0ff */
[----:B------:R-:W-:Y:S02]  /*11a0*/  ISETP.NE.AND P1, PT, R2, RZ, PT ;  /* 0x000000ff0200720c */ /* 0x000fe40003f25270 */
[----:B------:R-:W-:Y:S01]  /*11b0*/  IADD3 R14, P2, PT, R8, 0x40, RZ ;  /* 0x00000040080e7810 */ /* 0x000fe20007f5e0ff */
[----:B----4-:R-:W-:-:S03]  /*11c0*/  IMAD.X R23, RZ, RZ, R7, P3 ;  /* 0x000000ffff177224 */ /* 0x010fc600018e0607 */
[----:B0-----:R-:W-:Y:S01]  /*11d0*/  IADD3.X R11, PT, PT, RZ, R9, RZ, P2, !PT ;  /* 0x00000009ff0b7210 */ /* 0x001fe200017fe4ff */
[----:B--2---:R1:W-:Y:S06]  /*11e0*/  STG.E desc[UR36][R6.64+0x1c], R21 ;  /* 0x00001c1506007986 */ /* 0x0043ec000c101924 */
[----:B------:R-:W-:Y:S05]  /*11f0*/  @P1 BRA `(.L_x_62) ;  /* 0xfffffffc00541947 */ /* 0x000fea000383ffff */
[----:B------:R-:W-:Y:S05]  /*1200*/  BSYNC.RECONVERGENT B0 ;  /* 0x0000000000007941 */ /* 0x000fea0003800200 */
.L_x_61:
[----:B------:R-:W-:Y:S04]  /*1210*/  BSSY.RECONVERGENT B0, `(.L_x_60) ;  /* 0x000003f000007945 */ /* 0x000fe80003800200 */
[----:B------:R-:W-:Y:S05]  /*1220*/  @!P0 BRA `(.L_x_63) ;  /* 0x0000000000f48947 */ /* 0x000fea0003800000 */
[----:B------:R-:W-:Y:S02]  /*1230*/  ISETP.GE.U32.AND P0, PT, R10, 0x8, PT ;  /* 0x000000080a00780c */ /* 0x000fe40003f06070 */
[----:B------:R-:W-:-:S04]  /*1240*/  LOP3.LUT R2, R0, 0x7, RZ, 0xc0, !PT ;  /* 0x0000000700027812 */ /* 0x000fc800078ec0ff */
[----:B------:R-:W-:-:S07]  /*1250*/  ISETP.NE.AND P1, PT, R2, RZ, PT ;  /* 0x000000ff0200720c */ /* 0x000fce0003f25270 */
[----:B------:R-:W-:Y:S06]  /*1260*/  @!P0 BRA `(.L_x_64) ;  /* 0x00000000004c8947 */ /* 0x000fec0003800000 */
[----:B------:R-:W-:-:S05]  /*1270*/  IMAD.WIDE.U32 R8, R3, 0x4, R4 ;  /* 0x0000000403087825 */ /* 0x000fca00078e0004 */
        /* <DEDUP_REMOVED lines=16> */
[----:B------:R-:W-:-:S03]  /*1380*/  IADD3 R3, PT, PT, R3, 0x8, RZ ;  /* 0x0000000803037810 */ /* 0x000fc60007ffe0ff */
[----:B---3--:R2:W-:Y:S04]  /*1390*/  STG.E desc[UR36][R6.64+0x1c], R13 ;  /* 0x00001c0d06007986 */ /* 0x0085e8000c101924 */
.L_x_64:
[----:B------:R-:W-:Y:S05]  /*13a0*/  @!P1 BRA `(.L_x_63) ;  /* 0x0000000000949947 */ /* 0x000fea0003800000 */
[----:B------:R-:W-:Y:S02]  /*13b0*/  ISETP.GE.U32.AND P0, PT, R2, 0x4, PT ;  /* 0x000000040200780c */ /* 0x000fe40003f06070 */
[----:B------:R-:W-:-:S04]  /*13c0*/  LOP3.LUT R0, R0, 0x3, RZ, 0xc0, !PT ;  /* 0x0000000300007812 */ /* 0x000fc800078ec0ff */
[----:B------:R-:W-:-:S07]  /*13d0*/  ISETP.NE.AND P1, PT, R0, RZ, PT ;  /* 0x000000ff0000720c */ /* 0x000fce0003f25270 */
[----:B------:R-:W-:Y:S06]  /*13e0*/  @!P0 BRA `(.L_x_65) ;  /* 0x00000000002c8947 */ /* 0x000fec0003800000 */
[----:B-12---:R-:W-:-:S05]  /*13f0*/  IMAD.WIDE.U32 R6, R3, 0x4, R4 ;  /* 0x0000000403067825 */ /* 0x006fca00078e0004 */
[----:B------:R-:W2:Y:S01]  /*1400*/  LD.E R9, desc[UR36][R6.64] ;  /* 0x0000002406097980 */ /* 0x000ea2000c101900 */
        /* <DEDUP_REMOVED lines=9> */
.L_x_65:
[----:B------:R-:W-:Y:S05]  /*14a0*/  @!P1 BRA `(.L_x_63) ;  /* 0x0000000000549947 */ /* 0x000fea0003800000 */
[----:B------:R-:W3:Y:S01]  /*14b0*/  LDCU.64 UR4, c[0x0][0x380] ;  /* 0x00007000ff0477ac */ /* 0x000ee20008000a00 */
[----:B------:R-:W-:Y:S01]  /*14c0*/  IMAD.WIDE.U32 R18, R3, 0x4, R18 ;  /* 0x0000000403127825 */ /* 0x000fe200078e0012 */
[----:B------:R-:W-:-:S03]  /*14d0*/  IADD3 R0, PT, PT, -R0, RZ, RZ ;  /* 0x000000ff00007210 */ /* 0x000fc60007ffe1ff */
[----:B------:R-:W-:-:S03]  /*14e0*/  IMAD.WIDE.U32 R2, R3, 0x4, R4 ;  /* 0x0000000403027825 */ /* 0x000fc600078e0004 */
[----:B-12---:R-:W-:Y:S02]  /*14f0*/  MOV R6, R2 ;  /* 0x0000000200067202 */ /* 0x006fe40000000f00 */
[----:B0-----:R-:W-:Y:S02]  /*1500*/  MOV R9, R3 ;  /* 0x0000000300097202 */ /* 0x001fe40000000f00 */
[----:B---3--:R-:W-:-:S04]  /*1510*/  IADD3 R8, P0, PT, R18, UR4, RZ ;  /* 0x0000000412087c10 */ /* 0x008fc8000ff1e0ff */
[----:B------:R-:W-:-:S09]  /*1520*/  IADD3.X R19, PT, PT, R19, UR5, RZ, P0, !PT ;  /* 0x0000000513137c10 */ /* 0x000fd200087fe4ff */
.L_x_66:
[----:B---3--:R-:W-:Y:S02]  /*1530*/  MOV R2, R6 ;  /* 0x0000000600027202 */ /* 0x008fe40000000f00 */
[----:B------:R-:W-:-:S05]  /*1540*/  MOV R3, R9 ;  /* 0x0000000900037202 */ /* 0x000fca0000000f00 */
[----:B------:R0:W2:Y:S01]  /*1550*/  LD.E R7, desc[UR36][R2.64] ;  /* 0x0000002402077980 */ /* 0x0000a2000c101900 */
[----:B------:R-:W-:Y:S02]  /*1560*/  IADD3 R0, PT, PT, R0, 0x1, RZ ;  /* 0x0000000100007810 */ /* 0x000fe40007ffe0ff */
[----:B------:R-:W-:Y:S02]  /*1570*/  IADD3 R6, P2, PT, R6, 0x4, RZ ;  /* 0x0000000406067810 */ /* 0x000fe40007f5e0ff */
[----:B------:R-:W-:-:S03]  /*1580*/  ISETP.NE.AND P0, PT, R0, RZ, PT ;  /* 0x000000ff0000720c */ /* 0x000fc60003f05270 */
[----:B------:R-:W-:Y:S01]  /*1590*/  IMAD.X R9, RZ, RZ, R9, P2 ;  /* 0x000000ffff097224 */ /* 0x000fe200010e0609 */
[----:B0-----:R-:W-:Y:S02]  /*15a0*/  MOV R2, R8 ;  /* 0x0000000800027202 */ /* 0x001fe40000000f00 */
[----:B------:R-:W-:Y:S02]  /*15b0*/  MOV R3, R19 ;  /* 0x0000001300037202 */ /* 0x000fe40000000f00 */
[----:B------:R-:W-:-:S04]  /*15c0*/  IADD3 R8, P1, PT, R8, 0x4, RZ ;  /* 0x0000000408087810 */ /* 0x000fc80007f3e0ff */
[----:B------:R-:W-:Y:S01]  /*15d0*/  IADD3.X R19, PT, PT, RZ, R19, RZ, P1, !PT ;  /* 0x00000013ff137210 */ /* 0x000fe20000ffe4ff */
[----:B--2---:R3:W-:Y:S01]  /*15e0*/  STG.E desc[UR36][R2.64], R7 ;  /* 0x0000000702007986 */ /* 0x0047e2000c101924 */
[----:B------:R-:W-:Y:S07]  /*15f0*/  @P0 BRA `(.L_x_66) ;  /* 0xfffffffc00cc0947 */ /* 0x000fee000383ffff */
.L_x_63:
[----:B------:R-:W-:Y:S05]  /*1600*/  BSYNC.RECONVERGENT B0 ;  /* 0x0000000000007941 */ /* 0x000fea0003800200 */
.L_x_60:
[----:B------:R-:W-:-:S04]  /*1610*/  MOV R0, 0x8 ;  /* 0x0000000800007802 */ /* 0x000fc80000000f00 */
[----:B0--3--:R0:W3:Y:S03]  /*1620*/  LDC.64 R2, c[0x4][R0] ;  /* 0x0100000000027b82 */ /* 0x0090e60000000a00 */
[----:B-12---:R-:W-:-:S07]  /*1630*/  LEPC R20, `(.L_x_53) ;  /* 0x000000001014794e */ /* 0x006fce0000000000 */
[----:B0--3--:R-:W-:Y:S05]  /*1640*/  CALL.ABS.NOINC R2 ;  /* 0x0000000002007343 */ /* 0x009fea0003c00000 */
.L_x_53:
[----:B------:R-:W0:Y:S01]  /*1650*/  S2R R3, SR_TID.X ;  /* 0x0000000000037919 */ /* 0x000e220000002100 */
[----:B------:R-:W-:Y:S05]  /*1660*/  WARPSYNC.ALL ;  /* 0x0000000000007948 */ /* 0x000fea0003800000 */
[----:B------:R-:W0:Y:S01]  /*1670*/  LDC R18, c[0x0][0x360] ;  /* 0x0000d800ff127b82 */ /* 0x000e220000000800 */
[----:B------:R-:W1:Y:S07]  /*1680*/  LDCU UR5, c[0x0][0x388] ;  /* 0x00007100ff0577ac */ /* 0x000e6e0008000800 */
[----:B------:R-:W0:Y:S02]  /*1690*/  S2UR UR4, SR_CTAID.X ;  /* 0x00000000000479c3 */ /* 0x000e240000002500 */
[----:B0-----:R-:W-:-:S06]  /*16a0*/  IMAD R18, R18, UR4, R3 ;  /* 0x0000000412127c24 */ /* 0x001fcc000f8e0203 */
[----:B------:R-:W-:Y:S01]  /*16b0*/  BAR.SYNC.DEFER_BLOCKING 0x0 ;  /* 0x0000000000007b1d */ /* 0x000fe20000010000 */
[----:B-1----:R-:W-:-:S13]  /*16c0*/  ISETP.GE.AND P0, PT, R18, UR5, PT ;  /* 0x0000000512007c0c */ /* 0x002fda000bf06270 */
[----:B------:R-:W-:Y:S05]  /*16d0*/  @P0 EXIT ;  /* 0x000000000000094d */ /* 0x000fea0003800000 */
[----:B------:R-:W0:Y:S01]  /*16e0*/  LDCU UR38, c[0x0][0x38c] ;  /* 0x00007180ff2677ac */ /* 0x000e220008000800 */
[----:B------:R-:W-:-:S04]  /*16f0*/  MOV R0, 0x0 ;  /* 0x0000000000007802 */ /* 0x000fc80000000f00 */
[----:B------:R1:W2:Y:S01]  /*1700*/  LDC.64 R2, c[0x4][R0] ;  /* 0x0100000000027b82 */ /* 0x0002a20000000a00 */
[----:B0-----:R-:W-:-:S06]  /*1710*/  UIMAD.WIDE UR38, UR38, 0x4, URZ ;  /* 0x00000004262678a5 */ /* 0x001fcc000f8e02ff */
[----:B------:R-:W-:Y:S02]  /*1720*/  MOV R7, UR39 ;  /* 0x0000002700077c02 */ /* 0x000fe40008000f00 */
[----:B------:R-:W-:Y:S02]  /*1730*/  MOV R5, UR39 ;  /* 0x0000002700057c02 */ /* 0x000fe40008000f00 */
[----:B------:R-:W-:Y:S02]  /*1740*/  MOV R4, UR38 ;  /* 0x0000002600047c02 */ /* 0x000fe40008000f00 */
[----:B------:R-:W-:Y:S02]  /*1750*/  MOV R6, UR38 ;  /* 0x0000002600067c02 */ /* 0x000fe40008000f00 */
[----:B-1----:R-:W-:-:S07]  /*1760*/  MOV R5, R7 ;  /* 0x0000000700057202 */ /* 0x002fce0000000f00 */
[----:B------:R-:W-:-:S07]  /*1770*/  LEPC R20, `(.L_x_67) ;  /* 0x000000001014794e */ /* 0x000fce0000000000 */
[----:B--2---:R-:W-:Y:S05]  /*1780*/  CALL.ABS.NOINC R2 ;  /* 0x0000000002007343 */ /* 0x004fea0003c00000 */
.L_x_67:
[----:B------:R-:W0:Y:S01]  /*1790*/  LDC R0, c[0x0][0x38c] ;  /* 0x0000e300ff007b82 */ /* 0x000e220000000800 */
[----:B------:R-:W-:Y:S02]  /*17a0*/  MOV R16, R4 ;  /* 0x0000000400107202 */ /* 0x000fe40000000f00 */
        /* <DEDUP_REMOVED lines=10> */
[----:B------:R-:W-:Y:S02]  /*1850*/  LOP3.LUT R3, R0, 0x7ffffff0, RZ, 0xc0, !PT ;  /* 0x7ffffff000037812 */ /* 0x000fe400078ec0ff */
[----:B------:R-:W-:Y:S02]  /*1860*/  MOV R7, R18 ;  /* 0x0000001200077202 */ /* 0x000fe40000000f00 */
[----:B------:R-:W-:Y:S02]  /*1870*/  IADD3.X R11, PT, PT, RZ, R17, RZ, P0, !PT ;  /* 0x00000011ff0b7210 */ /* 0x000fe400007fe4ff */
[----:B------:R-:W-:-:S07]  /*1880*/  IADD3 R6, PT, PT, -R3, RZ, RZ ;  /* 0x000000ff03067210 */ /* 0x000fce0007ffe1ff */
.L_x_70:
        /* <DEDUP_REMOVED lines=54> */
[----:B------:R-:W-:-:S02]  /*1bf0*/  IADD3.X R11, PT, PT, RZ, R5, RZ, P2, !PT ;  /* 0x00000005ff0b7210 */ /* 0x000fc400017fe4ff */
[----:B------:R-:W-:Y:S01]  /*1c00*/  LEA R7, R2, R7, 0x4 ;  /* 0x0000000702077211 */ /* 0x000fe200078e20ff */
[----:B--2---:R4:W-:Y:S08]  /*1c10*/  ST.E desc[UR36][R4.64+0x1c], R21 ;  /* 0x00001c1504007985 */ /* 0x0049f0000c101924 */
[----:B------:R-:W-:Y:S05]  /*1c20*/  @P0 BRA `(.L_x_70) ;  /* 0xfffffffc00180947 */ /* 0x000fea000383ffff */
[----:B------:R-:W-:Y:S05]  /*1c30*/  BSYNC.RECONVERGENT B0 ;  /* 0x0000000000007941 */ /* 0x000fea0003800200 */
.L_x_69:
        /* <DEDUP_REMOVED lines=23> */
[----:B------:R-:W3:Y:S01]  /*1db0*/  LDG.E R25, desc[UR36][R6.64] ;  /* 0x0000002406197981 */ /* 0x000ee2000c1e1900 */
[----:B0-----:R-:W-:-:S03]  /*1dc0*/  IMAD.WIDE R14, R2, 0x4, R6 ;  /* 0x00000004020e7825 */ /* 0x001fc600078e0206 */
[----:B---3--:R2:W-:Y:S04]  /*1dd0*/  ST.E desc[UR36][R4.64+0x10], R25 ;  /* 0x0000101904007985 */ /* 0x0085e8000c101924 */
[----:B------:R-:W3:Y:S01]  /*1de0*/  LDG.E R27, desc[UR36][R14.64] ;  /* 0x000000240e1b7981 */ /* 0x000ee2000c1e1900 */
[----:B------:R-:W-:-:S03]  /*1df0*/  IMAD.WIDE R8, R2, 0x4, R14 ;  /* 0x0000000402087825 */ /* 0x000fc600078e020e */
[----:B---3--:R2:W-:Y:S04]  /*1e00*/  ST.E desc[UR36][R4.64+0x14], R27 ;  /* 0x0000141b04007985 */ /* 0x0085e8000c101924 */
[----:B-1----:R-:W3:Y:S01]  /*1e10*/  LDG.E R19, desc[UR36][R8.64] ;  /* 0x0000002408137981 */ /* 0x002ee2000c1e1900 */
[----:B------:R-:W-:-:S03]  /*1e20*/  IMAD.WIDE R10, R2, 0x4, R8 ;  /* 0x00000004020a7825 */ /* 0x000fc600078e0208 */
[----:B---3--:R2:W-:Y:S04]  /*1e30*/  ST.E desc[UR36][R4.64+0x18], R19 ;  /* 0x0000181304007985 */ /* 0x0085e8000c101924 */
[----:B------:R-:W3:Y:S01]  /*1e40*/  LDG.E R11, desc[UR36][R10.64] ;  /* 0x000000240a0b7981 */ /* 0x000ee2000c1e1900 */
[----:B------:R-:W-:-:S03]  /*1e50*/  IADD3 R3, PT, PT, R3, 0x8, RZ ;  /* 0x0000000803037810 */ /* 0x000fc60007ffe0ff */
[----:B---3--:R2:W-:Y:S04]  /*1e60*/  ST.E desc[UR36][R4.64+0x1c], R11 ;  /* 0x00001c0b04007985 */ /* 0x0085e8000c101924 */
.L_x_72:
[----:B------:R-:W-:Y:S05]  /*1e70*/  @!P1 BRA `(.L_x_71) ;  /* 0x00000000009c9947 */ /* 0x000fea0003800000 */
[----:B------:R-:W-:Y:S02]  /*1e80*/  ISETP.GE.U32.AND P0, PT, R20, 0x4, PT ;  /* 0x000000041400780c */ /* 0x000fe40003f06070 */
[----:B------:R-:W-:-:S04]  /*1e90*/  LOP3.LUT R0, R0, 0x3, RZ, 0xc0, !PT ;  /* 0x0000000300007812 */ /* 0x000fc800078ec0ff */
[----:B------:R-:W-:-:S07]  /*1ea0*/  ISETP.NE.AND P1, PT, R0, RZ, PT ;  /* 0x000000ff0000720c */ /* 0x000fce0003f25270 */
[----:B------:R-:W-:Y:S06]  /*1eb0*/  @!P0 BRA `(.L_x_73) ;  /* 0x0000000000448947 */ /* 0x000fec0003800000 */
[----:B------:R-:W0:Y:S08]  /*1ec0*/  LDC R13, c[0x0][0x388] ;  /* 0x0000e200ff0d7b82 */ /* 0x000e300000000800 */
[----:B--2-4-:R-:W1:Y:S01]  /*1ed0*/  LDC.64 R4, c[0x0][0x380] ;  /* 0x0000e000ff047b82 */ /* 0x014e620000000a00 */
        /* <DEDUP_REMOVED lines=13> */
[----:B------:R-:W-:-:S03]  /*1fb0*/  IADD3 R3, PT, PT, R3, 0x4, RZ ;  /* 0x0000000403037810 */ /* 0x000fc60007ffe0ff */
[----:B--2---:R0:W-:Y:S04]  /*1fc0*/  ST.E desc[UR36][R6.64+0xc], R13 ;  /* 0x00000c0d06007985 */ /* 0x0041e8000c101924 */
.L_x_73:
[----:B------:R-:W-:Y:S05]  /*1fd0*/  @!P1 BRA `(.L_x_71) ;  /* 0x0000000000449947 */ /* 0x000fea0003800000 */
[----:B------:R-:W1:Y:S01]  /*1fe0*/  LDC R8, c[0x0][0x388] ;  /* 0x0000e200ff087b82 */ /* 0x000e620000000800 */
[----:B--2-4-:R-:W-:Y:S01]  /*1ff0*/  IMAD.WIDE.U32 R4, R3, 0x4, R16 ;  /* 0x0000000403047825 */ /* 0x014fe200078e0010 */
[----:B------:R-:W-:-:S04]  /*2000*/  IADD3 R0, PT, PT, -R0, RZ, RZ ;  /* 0x000000ff00007210 */ /* 0x000fc80007ffe1ff */
[----:B------:R-:W-:Y:S02]  /*2010*/  MOV R11, R5 ;  /* 0x00000005000b7202 */ /* 0x000fe40000000f00 */
[----:B0-----:R-:W0:Y:S01]  /*2020*/  LDC.64 R6, c[0x0][0x380] ;  /* 0x0000e000ff067b82 */ /* 0x001e220000000a00 */
[----:B-1----:R-:W-:-:S07]  /*2030*/  IMAD R5, R3, R8, R18 ;  /* 0x0000000803057224 */ /* 0x002fce00078e0212 */
.L_x_74:
[----:B01----:R-:W-:-:S05]  /*2040*/  IMAD.WIDE R2, R5, 0x4, R6 ;  /* 0x0000000405027825 */ /* 0x003fca00078e0206 */
[----:B------:R0:W2:Y:S01]  /*2050*/  LDG.E R9, desc[UR36][R2.64] ;  /* 0x0000002402097981 */ /* 0x0000a2000c1e1900 */
[----:B------:R-:W-:Y:S01]  /*2060*/  IADD3 R0, PT, PT, R0, 0x1, RZ ;  /* 0x0000000100007810 */ /* 0x000fe20007ffe0ff */
[----:B------:R-:W-:-:S03]  /*2070*/  IMAD.IADD R5, R5, 0x1, R8 ;  /* 0x0000000105057824 */ /* 0x000fc600078e0208 */
[----:B------:R-:W-:Y:S02]  /*2080*/  ISETP.NE.AND P0, PT, R0, RZ, PT ;  /* 0x000000ff0000720c */ /* 0x000fe40003f05270 */
[----:B0-----:R-:W-:Y:S02]  /*2090*/  MOV R2, R4 ;  /* 0x0000000400027202 */ /* 0x001fe40000000f00 */
[----:B------:R-:W-:Y:S02]  /*20a0*/  MOV R3, R11 ;  /* 0x0000000b00037202 */ /* 0x000fe40000000f00 */
[----:B------:R-:W-:-:S04]  /*20b0*/  IADD3 R4, P1, PT, R4, 0x4, RZ ;  /* 0x0000000404047810 */ /* 0x000fc80007f3e0ff */
[----:B------:R-:W-:Y:S01]  /*20c0*/  IADD3.X R11, PT, PT, RZ, R11, RZ, P1, !PT ;  /* 0x0000000bff0b7210 */ /* 0x000fe20000ffe4ff */
[----:B--2---:R1:W-:Y:S02]  /*20d0*/  ST.E desc[UR36][R2.64], R9 ;  /* 0x0000000902007985 */ /* 0x0043e4000c101924 */
[----:B------:R-:W-:Y:S06]  /*20e0*/  @P0 BRA `(.L_x_74) ;  /* 0xfffffffc00d40947 */ /* 0x000fec000383ffff */
.L_x_71:
[----:B------:R-:W-:Y:S05]  /*20f0*/  BSYNC.RECONVERGENT B0 ;  /* 0x0000000000007941 */ /* 0x000fea0003800200 */
.L_x_68:
[----:B------:R-:W-:Y:S02]  /*2100*/  MOV R0, 0x0 ;  /* 0x0000000000007802 */ /* 0x000fe40000000f00 */
[----:B0-----:R-:W-:Y:S02]  /*2110*/  MOV R7, UR39 ;  /* 0x0000002700077c02 */ /* 0x001fe40008000f00 */
[----:B-1----:R0:W1:Y:S01]  /*2120*/  LDC.64 R2, c[0x4][R0] ;  /* 0x0100000000027b82 */ /* 0x0020620000000a00 */
[----:B--2-4-:R-:W-:Y:S02]  /*2130*/  MOV R5, UR39 ;  /* 0x0000002700057c02 */ /* 0x014fe40008000f00 */
[----:B------:R-:W-:Y:S02]  /*2140*/  MOV R4, UR38 ;  /* 0x0000002600047c02 */ /* 0x000fe40008000f00 */
[----:B------:R-:W-:Y:S02]  /*2150*/  MOV R6, UR38 ;  /* 0x0000002600067c02 */ /* 0x000fe40008000f00 */
[----:B------:R-:W-:-:S07]  /*2160*/  MOV R5, R7 ;  /* 0x0000000700057202 */ /* 0x000fce0000000f00 */
[----:B------:R-:W-:-:S07]  /*2170*/  LEPC R20, `(.L_x_75) ;  /* 0x000000001014794e */ /* 0x000fce0000000000 */
[----:B01----:R-:W-:Y:S05]  /*2180*/  CALL.ABS.NOINC R2 ;  /* 0x0000000002007343 */ /* 0x003fea0003c00000 */
.L_x_75:
        /* <DEDUP_REMOVED lines=16> */
.L_x_78:
[----:B------:R-:W-:Y:S01]  /*2290*/  MOV R6, R20 ;  /* 0x0000001400067202 */ /* 0x000fe20000000f00 */
[----:B------:R-:W-:-:S05]  /*22a0*/  IMAD.MOV.U32 R7, RZ, RZ, R23 ;  /* 0x000000ffff077224 */ /* 0x000fca00078e0017 */
[----:B--2---:R-:W2:Y:S04]  /*22b0*/  LD.E R8, desc[UR36][R6.64+-0x20] ;  /* 0xffffe02406087980 */ /* 0x004ea8000c101900 */
[----:B------:R-:W2:Y:S02]  /*22c0*/  LD.E R9, desc[UR36][R6.64+-0x1c] ;  /* 0xffffe42406097980 */ /* 0x000ea4000c101900 */
[----:B--2---:R-:W-:Y:S01]  /*22d0*/  FADD R8, R8, R9 ;  /* 0x0000000908087221 */ /* 0x004fe20000000000 */
[----:B------:R-:W-:-:S03]  /*22e0*/  MOV R9, R15 ;  /* 0x0000000f00097202 */ /* 0x000fc60000000f00 */
[----:B------:R-:W-:Y:S01]  /*22f0*/  FMUL R13, R8, 0.5 ;  /* 0x3f000000080d7820 */ /* 0x000fe20000400000 */
[----:B------:R-:W-:-:S05]  /*2300*/  MOV R8, R12 ;  /* 0x0000000c00087202 */ /* 0x000fca0000000f00 */
[----:B------:R0:W-:Y:S04]  /*2310*/  ST.E desc[UR36][R8.64+-0x10], R13 ;  /* 0xfffff00d08007985 */ /* 0x0001e8000c101924 */
[----:B------:R-:W2:Y:S04]  /*2320*/  LD.E R10, desc[UR36][R6.64+-0x20] ;  /* 0xffffe024060a7980 */ /* 0x000ea8000c101900 */
[----:B------:R-:W2:Y:S02]  /*2330*/  LD.E R11, desc[UR36][R6.64+-0x1c] ;  /* 0xffffe424060b7980 */ /* 0x000ea4000c101900 */
[----:B--2---:R-:W-:Y:S01]  /*2340*/  FADD R12, R10, -R11 ;  /* 0x8000000b0a0c7221 */ /* 0x004fe20000000000 */
[----:B------:R-:W-:-:S04]  /*2350*/  IMAD.WIDE.U32 R10, R0, 0x4, R8 ;  /* 0x00000004000a7825 */ /* 0x000fc800078e0008 */
[----:B------:R-:W-:-:S05]  /*2360*/  FMUL R15, R12, 0.5 ;  /* 0x3f0000000c0f7820 */ /* 0x000fca0000400000 */
[----:B------:R1:W-:Y:S04]  /*2370*/  ST.E desc[UR36][R10.64+-0x10], R15 ;  /* 0xfffff00f0a007985 */ /* 0x0003e8000c101924 */
[----:B------:R-:W2:Y:S04]  /*2380*/  LD.E R12, desc[UR36][R6.64+-0x18] ;  /* 0xffffe824060c7980 */ /* 0x000ea8000c101900 */
[----:B------:R-:W2:Y:S02]  /*2390*/  LD.E R21, desc[UR36][R6.64+-0x14] ;  /* 0xffffec2406157980 */ /* 0x000ea4000c101900 */
[----:B--2---:R-:W-:-:S04]  /*23a0*/  FADD R12, R12, R21 ;  /* 0x000000150c0c7221 */ /* 0x004fc80000000000 */
[----:B------:R-:W-:-:S05]  /*23b0*/  FMUL R21, R12, 0.5 ;  /* 0x3f0000000c157820 */ /* 0x000fca0000400000 */
[----:B------:R2:W-:Y:S04]  /*23c0*/  ST.E desc[UR36][R8.64+-0xc], R21 ;  /* 0xfffff41508007985 */ /* 0x0005e8000c101924 */
[----:B------:R-:W3:Y:S04]  /*23d0*/  LD.E R12, desc[UR36][R6.64+-0x18] ;  /* 0xffffe824060c7980 */ /* 0x000ee8000c101900 */
[----:B0-----:R-:W3:Y:S02]  /*23e0*/  LD.E R13, desc[UR36][R6.64+-0x14] ;  /* 0xffffec24060d7980 */ /* 0x001ee4000c101900 */
[----:B---3--:R-:W-:-:S04]  /*23f0*/  FADD R12, R12, -R13 ;  /* 0x8000000d0c0c7221 */ /* 0x008fc80000000000 */
[----:B------:R-:W-:-:S05]  /*2400*/  FMUL R13, R12, 0.5 ;  /* 0x3f0000000c0d7820 */ /* 0x000fca0000400000 */
[----:B------:R0:W-:Y:S04]  /*2410*/  ST.E desc[UR36][R10.64+-0xc], R13 ;  /* 0xfffff40d0a007985 */ /* 0x0001e8000c101924 */
[----:B------:R-:W3:Y:S04]  /*2420*/  LD.E R12, desc[UR36][R6.64+-0x10] ;  /* 0xfffff024060c7980 */ /* 0x000ee8000c101900 */
[----:B-1----:R-:W3:Y:S02]  /*2430*/  LD.E R15, desc[UR36][R6.64+-0xc] ;  /* 0xfffff424060f7980 */ /* 0x002ee4000c101900 */
[----:B---3--:R-:W-:-:S04]  /*2440*/  FADD R12, R12, R15 ;  /* 0x0000000f0c0c7221 */ /* 0x008fc80000000000 */
[----:B------:R-:W-:-:S05]  /*2450*/  FMUL R15, R12, 0.5 ;  /* 0x3f0000000c0f7820 */ /* 0x000fca0000400000 */
[----:B------:R1:W-:Y:S04]  /*2460*/  ST.E desc[UR36][R8.64+-0x8], R15 ;  /* 0xfffff80f08007985 */ /* 0x0003e8000c101924 */
[----:B------:R-:W3:Y:S04]  /*2470*/  LD.E R12, desc[UR36][R6.64+-0x10] ;  /* 0xfffff024060c7980 */ /* 0x000ee8000c101900 */
[----:B--2---:R-:W3:Y:S02]  /*2480*/  LD.E R21, desc[UR36][R6.64+-0xc] ;  /* 0xfffff42406157980 */ /* 0x004ee4000c101900 */
[----:B---3--:R-:W-:-:S04]  /*2490*/  FADD R12, R12, -R21 ;  /* 0x800000150c0c7221 */ /* 0x008fc80000000000 */
[----:B------:R-:W-:-:S05]  /*24a0*/  FMUL R21, R12, 0.5 ;  /* 0x3f0000000c157820 */ /* 0x000fca0000400000 */
[----:B------:R2:W-:Y:S04]  /*24b0*/  ST.E desc[UR36][R10.64+-0x8], R21 ;  /* 0xfffff8150a007985 */ /* 0x0005e8000c101924 */
[----:B------:R-:W3:Y:S04]  /*24c0*/  LD.E R12, desc[UR36][R6.64+-0x8] ;  /* 0xfffff824060c7980 */ /* 0x000ee8000c101900 */
[----:B0-----:R-:W3:Y:S02]  /*24d0*/  LD.E R13, desc[UR36][R6.64+-0x4] ;  /* 0xfffffc24060d7980 */ /* 0x001ee4000c101900 */
[----:B---3--:R-:W-:-:S04]  /*24e0*/  FADD R12, R12, R13 ;  /* 0x0000000d0c0c7221 */ /* 0x008fc80000000000 */
[----:B------:R-:W-:-:S05]  /*24f0*/  FMUL R13, R12, 0.5 ;  /* 0x3f0000000c0d7820 */ /* 0x000fca0000400000 */
[----:B------:R0:W-:Y:S04]  /*2500*/  ST.E desc[UR36][R8.64+-0x4], R13 ;  /* 0xfffffc0d08007985 */ /* 0x0001e8000c101924 */
[----:B------:R-:W3:Y:S04]  /*2510*/  LD.E R12, desc[UR36][R6.64+-0x8] ;  /* 0xfffff824060c7980 */ /* 0x000ee8000c101900 */
[----:B-1----:R-:W3:Y:S02]  /*2520*/  LD.E R15, desc[UR36][R6.64+-0x4] ;  /* 0xfffffc24060f7980 */ /* 0x002ee4000c101900 */
[----:B---3--:R-:W-:-:S04]  /*2530*/  FADD R12, R12, -R15 ;  /* 0x8000000f0c0c7221 */ /* 0x008fc80000000000 */
[----:B------:R-:W-:-:S05]  /*2540*/  FMUL R15, R12, 0.5 ;  /* 0x3f0000000c0f7820 */ /* 0x000fca0000400000 */
[----:B------:R1:W-:Y:S04]  /*2550*/  ST.E desc[UR36][R10.64+-0x4], R15 ;  /* 0xfffffc0f0a007985 */ /* 0x0003e8000c101924 */
[----:B------:R-:W3:Y:S04]  /*2560*/  LD.E R12, desc[UR36][R6.64] ;  /* 0x00000024060c7980 */ /* 0x000ee8000c101900 */
[----:B--2---:R-:W3:Y:S02]  /*2570*/  LD.E R21, desc[UR36][R6.64+0x4] ;  /* 0x0000042406157980 */ /* 0x004ee4000c101900 */
[----:B---3--:R-:W-:-:S04]  /*2580*/  FADD R12, R12, R21 ;  /* 0x000000150c0c7221 */ /* 0x008fc80000000000 */
        /* <DEDUP_REMOVED lines=33> */
[----:B0-----:R-:W3:Y:S01]  /*27a0*/  LD.E R13, desc[UR36][R6.64+0x1c] ;  /* 0x00001c24060d7980 */ /* 0x001ee2000c101900 */
[----:B------:R-:W-:Y:S02]  /*27b0*/  IADD3 R2, PT, PT, R2, 0x8, RZ ;  /* 0x0000000802027810 */ /* 0x000fe40007ffe0ff */
[----:B------:R-:W-:-:S02]  /*27c0*/  IADD3 R20, P2, PT, R6, 0x40, RZ ;  /* 0x0000004006147810 */ /* 0x000fc40007f5e0ff */
[----:B------:R-:W-:Y:S02]  /*27d0*/  ISETP.NE.AND P1, PT, R2, RZ, PT ;  /* 0x000000ff0200720c */ /* 0x000fe40003f25270 */
[----:B------:R-:W-:Y:S01]  /*27e0*/  IADD3.X R23, PT, PT, RZ, R7, RZ, P2, !PT ;  /* 0x00000007ff177210 */ /* 0x000fe200017fe4ff */
[----:B---3--:R-:W-:-:S04]  /*27f0*/  FADD R12, R12, -R13 ;  /* 0x8000000d0c0c7221 */ /* 0x008fc80000000000 */
[----:B------:R-:W-:Y:S01]  /*2800*/  FMUL R13, R12, 0.5 ;  /* 0x3f0000000c0d7820 */ /* 0x000fe20000400000 */
[----:B------:R-:W-:-:S04]  /*2810*/  IADD3 R12, P3, PT, R8, 0x20, RZ ;  /* 0x00000020080c7810 */ /* 0x000fc80007f7e0ff */
[----:B------:R2:W-:Y:S01]  /*2820*/  ST.E desc[UR36][R10.64+0xc], R13 ;  /* 0x00000c0d0a007985 */ /* 0x0005e2000c101924 */
[----:B-1----:R-:W-:Y:S01]  /*2830*/  IADD3.X R15, PT, PT, RZ, R9, RZ, P3, !PT ;  /* 0x00000009ff0f7210 */ /* 0x002fe20001ffe4ff */
[----:B------:R-:W-:Y:S07]  /*2840*/  @P1 BRA `(.L_x_78) ;  /* 0xfffffff800901947 */ /* 0x000fee000383ffff */
[----:B------:R-:W-:Y:S05]  /*2850*/  BSYNC.RECONVERGENT B0 ;  /* 0x0000000000007941 */ /* 0x000fea0003800200 */
.L_x_77:
[----:B------:R-:W-:Y:S05]  /*2860*/  @!P0 BRA `(.L_x_76) ;  /* 0x0000000400848947 */ /* 0x000fea0003800000 */
[----:B------:R-:W-:Y:S02]  /*2870*/  ISETP.GE.U32.AND P0, PT, R14, 0x4, PT ;  /* 0x000000040e00780c */ /* 0x000fe40003f06070 */
[----:B------:R-:W-:-:S11]  /*2880*/  LOP3.LUT P1, R14, R0, 0x3, RZ, 0xc0, !PT ;  /* 0x00000003000e7812 */ /* 0x000fd6000782c0ff */
[----:B------:R-:W-:Y:S05]  /*2890*/  @!P0 BRA `(.L_x_79) ;  /* 0x0000000000bc8947 */ /* 0x000fea0003800000 */
[----:B------:R-:W-:-:S05]  /*28a0*/  SHF.L.U32 R7, R3, 0x1, RZ ;  /* 0x0000000103077819 */ /* 0x000fca00000006ff */
[----:B------:R-:W-:-:S05]  /*28b0*/  IMAD.WIDE.U32 R6, R7, 0x4, R16 ;  /* 0x0000000407067825 */ /* 0x000fca00078e0010 */
[----:B------:R-:W3:Y:S04]  /*28c0*/  LD.E R2, desc[UR36][R6.64] ;  /* 0x0000002406027980 */ /* 0x000ee8000c101900 */
[----:B--2---:R-:W3:Y:S02]  /*28d0*/  LD.E R9, desc[UR36][R6.64+0x4] ;  /* 0x0000042406097980 */ /* 0x004ee4000c101900 */
[----:B---3--:R-:W-:Y:S01]  /*28e0*/  FADD R2, R2, R9 ;  /* 0x0000000902027221 */ /* 0x008fe20000000000 */
[----:B------:R-:W-:-:S04]  /*28f0*/  IMAD.WIDE.U32 R8, R3, 0x4, R4 ;  /* 0x0000000403087825 */ /* 0x000fc800078e0004 */
[----:B------:R-:W-:-:S05]  /*2900*/  FMUL R11, R2, 0.5 ;  /* 0x3f000000020b7820 */ /* 0x000fca0000400000 */
[----:B------:R0:W-:Y:S04]  /*2910*/  ST.E desc[UR36][R8.64], R11 ;  /* 0x0000000b08007985 */ /* 0x0001e8000c101924 */
[----:B------:R-:W2:Y:S04]  /*2920*/  LD.E R2, desc[UR36][R6.64] ;  /* 0x0000002406027980 */ /* 0x000ea8000c101900 */
[----:B------:R-:W2:Y:S01]  /*2930*/  LD.E R13, desc[UR36][R6.64+0x4] ;  /* 0x00000424060d7980 */ /* 0x000ea2000c101900 */
[----:B------:R-:W-:Y:S01]  /*2940*/  IADD3 R15, PT, PT, R0, R3, RZ ;  /* 0x00000003000f7210 */ /* 0x000fe20007ffe0ff */
[----:B--2---:R-:W-:-:S04]  /*2950*/  FADD R2, R2, -R13 ;  /* 0x8000000d02027221 */ /* 0x004fc80000000000 */
        /* <DEDUP_REMOVED lines=10> */
[----:B---3--:R-:W-:Y:S01]  /*2a00*/  FADD R2, R2, -R11 ;  /* 0x8000000b02027221 */ /* 0x008fe20000000000 */
[----:B------:R-:W-:-:S04]  /*2a10*/  IMAD.WIDE.U32 R10, R0, 0x4, R8 ;  /* 0x00000004000a7825 */ /* 0x000fc800078e0008 */
[----:B------:R-:W-:-:S05]  /*2a20*/  FMUL R23, R2, 0.5 ;  /* 0x3f00000002177820 */ /* 0x000fca0000400000 */
[----:B------:R-:W-:Y:S04]  /*2a30*/  ST.E desc[UR36][R10.64+0x4], R23 ;  /* 0x000004170a007985 */ /* 0x000fe8000c101924 */
[----:B------:R-:W3:Y:S04]  /*2a40*/  LD.E R2, desc[UR36][R6.64+0x10] ;  /* 0x0000102406027980 */ /* 0x000ee8000c101900 */
[----:B-1----:R-:W3:Y:S02]  /*2a50*/  LD.E R13, desc[UR36][R6.64+0x14] ;  /* 0x00001424060d7980 */ /* 0x002ee4000c101900 */
[----:B---3--:R-:W-:-:S04]  /*2a60*/  FADD R2, R2, R13 ;  /* 0x0000000d02027221 */ /* 0x008fc80000000000 */
[----:B------:R-:W-:-:S05]  /*2a70*/  FMUL R13, R2, 0.5 ;  /* 0x3f000000020d7820 */ /* 0x000fca0000400000 */
[----:B------:R0:W-:Y:S04]  /*2a80*/  ST.E desc[UR36][R8.64+0x8], R13 ;  /* 0x0000080d08007985 */ /* 0x0001e8000c101924 */
[----:B------:R-:W3:Y:S04]  /*2a90*/  LD.E R2, desc[UR36][R6.64+0x10] ;  /* 0x0000102406027980 */ /* 0x000ee8000c101900 */
[----:B------:R-:W3:Y:S02]  /*2aa0*/  LD.E R15, desc[UR36][R6.64+0x14] ;  /* 0x00001424060f7980 */ /* 0x000ee4000c101900 */
        /* <DEDUP_REMOVED lines=8> */
[----:B------:R-:W2:Y:S04]  /*2b30*/  LD.E R2, desc[UR36][R6.64+0x18] ;  /* 0x0000182406027980 */ /* 0x000ea8000c101900 */
[----:B0-----:R-:W2:Y:S01]  /*2b40*/  LD.E R13, desc[UR36][R6.64+0x1c] ;  /* 0x00001c24060d7980 */ /* 0x001ea2000c101900 */
[----:B------:R-:W-:Y:S01]  /*2b50*/  IADD3 R3, PT, PT, R3, 0x4, RZ ;  /* 0x0000000403037810 */ /* 0x000fe20007ffe0ff */
[----:B--2---:R-:W-:-:S04]  /*2b60*/  FADD R2, R2, -R13 ;  /* 0x8000000d02027221 */ /* 0x004fc80000000000 */
[----:B------:R-:W-:-:S05]  /*2b70*/  FMUL R13, R2, 0.5 ;  /* 0x3f000000020d7820 */ /* 0x000fca0000400000 */
[----:B------:R1:W-:Y:S02]  /*2b80*/  ST.E desc[UR36][R10.64+0xc], R13 ;  /* 0x00000c0d0a007985 */ /* 0x0003e4000c101924 */
.L_x_79:
[----:B------:R-:W-:Y:S05]  /*2b90*/  @!P1 BRA `(.L_x_76) ;  /* 0x0000000000b89947 */ /* 0x000fea0003800000 */
[----:B------:R-:W-:Y:S02]  /*2ba0*/  ISETP.NE.AND P0, PT, R14, 0x1, PT ;  /* 0x000000010e00780c */ /* 0x000fe40003f05270 */
[----:B------:R-:W-:-:S11]  /*2bb0*/  LOP3.LUT P1, RZ, R19, 0x2, RZ, 0xc0, !PT ;  /* 0x0000000213ff7812 */ /* 0x000fd6000782c0ff */
[----:B------:R-:W-:Y:S05]  /*2bc0*/  @!P0 BRA `(.L_x_80) ;  /* 0x00000000006c8947 */ /* 0x000fea0003800000 */
[----:B------:R-:W-:-:S05]  /*2bd0*/  SHF.L.U32 R7, R3, 0x1, RZ ;  /* 0x0000000103077819 */ /* 0x000fca00000006ff */
[----:B------:R-:W-:-:S05]  /*2be0*/  IMAD.WIDE.U32 R6, R7, 0x4, R16 ;  /* 0x0000000407067825 */ /* 0x000fca00078e0010 */
[----:B------:R-:W3:Y:S04]  /*2bf0*/  LD.E R2, desc[UR36][R6.64] ;  /* 0x0000002406027980 */ /* 0x000ee8000c101900 */
[----:B-12---:R-:W3:Y:S02]  /*2c00*/  LD.E R9, desc[UR36][R6.64+0x4] ;  /* 0x0000042406097980 */ /* 0x006ee4000c101900 */
        /* <DEDUP_REMOVED lines=16> */
[----:B------:R-:W2:Y:S04]  /*2d10*/  LD.E R2, desc[UR36][R6.64+0x8] ;  /* 0x0000082406027980 */ /* 0x000ea8000c101900 */
[----:B0-----:R-:W2:Y:S01]  /*2d20*/  LD.E R13, desc[UR36][R6.64+0xc] ;  /* 0x00000c24060d7980 */ /* 0x001ea2000c101900 */
[----:B------:R-:W-:Y:S01]  /*2d30*/  IADD3 R3, PT, PT, R3, 0x2, RZ ;  /* 0x0000000203037810 */ /* 0x000fe20007ffe0ff */
[----:B--2---:R-:W-:Y:S01]  /*2d40*/  FADD R2, R2, -R13 ;  /* 0x8000000d02027221 */ /* 0x004fe20000000000 */
[----:B------:R-:W-:-:S04]  /*2d50*/  IMAD.WIDE.U32 R12, R0, 0x4, R8 ;  /* 0x00000004000c7825 */ /* 0x000fc800078e0008 */
[----:B------:R-:W-:-:S05]  /*2d60*/  FMUL R23, R2, 0.5 ;  /* 0x3f00000002177820 */ /* 0x000fca0000400000 */
[----:B------:R3:W-:Y:S02]  /*2d70*/  ST.E desc[UR36][R12.64+0x4], R23 ;  /* 0x000004170c007985 */ /* 0x0007e4000c101924 */
.L_x_80:
[----:B------:R-:W-:Y:S05]  /*2d80*/  @!P1 BRA `(.L_x_76) ;  /* 0x00000000003c9947 */ /* 0x000fea0003800000 */
[----:B------:R-:W-:-:S04]  /*2d90*/  IMAD.SHL.U32 R7, R3, 0x2, RZ ;  /* 0x0000000203077824 */ /* 0x000fc800078e00ff */
[----:B------:R-:W-:-:S05]  /*2da0*/  IMAD.WIDE.U32 R6, R7, 0x4, R16 ;  /* 0x0000000407067825 */ /* 0x000fca00078e0010 */
[----:B------:R-:W4:Y:S04]  /*2db0*/  LD.E R2, desc[UR36][R6.64] ;  /* 0x0000002406027980 */ /* 0x000f28000c101900 */
[----:B-123--:R-:W4:Y:S02]  /*2dc0*/  LD.E R9, desc[UR36][R6.64+0x4] ;  /* 0x0000042406097980 */ /* 0x00ef24000c101900 */
[----:B----4-:R-:W-:Y:S01]  /*2dd0*/  FADD R2, R2, R9 ;  /* 0x0000000902027221 */ /* 0x010fe20000000000 */
        /* <DEDUP_REMOVED lines=9> */
[----:B------:R0:W-:Y:S02]  /*2e70*/  ST.E desc[UR36][R2.64], R13 ;  /* 0x0000000d02007985 */ /* 0x0001e4000c101924 */
.L_x_76:
[----:B------:R-:W-:-:S13]  /*2e80*/  ISETP.GE.AND P0, PT, R19, 0x1, PT ;  /* 0x000000011300780c */ /* 0x000fda0003f06270 */
[----:B------:R-:W-:Y:S05]  /*2e90*/  @!P0 BRA `(.L_x_81) ;  /* 0x0000001000648947 */ /* 0x000fea0003800000 */
[C---:B------:R-:W-:Y:S01]  /*2ea0*/  ISETP.GE.U32.AND P1, PT, R19.reuse, 0x10, PT ;  /* 0x000000101300780c */ /* 0x040fe20003f26070 */
[----:B0123--:R-:W-:Y:S01]  /*2eb0*/  HFMA2 R9, -RZ, RZ, 0, 0 ;  /* 0x00000000ff097431 */ /* 0x00ffe200000001ff */
[----:B------:R-:W-:Y:S02]  /*2ec0*/  LOP3.LUT R22, R19, 0xf, RZ, 0xc0, !PT ;  /* 0x0000000f13167812 */ /* 0x000fe400078ec0ff */
[----:B------:R-:W-:Y:S02]  /*2ed0*/  P2R R0, PR, RZ, 0x2 ;  /* 0x00000002ff007803 */ /* 0x000fe40000000000 */
        /* <DEDUP_REMOVED lines=9> */
.L_x_83:
[----:B------:R-:W-:Y:S02]  /*2f70*/  MOV R6, R10 ;  /* 0x0000000a00067202 */ /* 0x000fe40000000f00 */
[----:B------:R-:W-:-:S05]  /*2f80*/  MOV R7, R11 ;  /* 0x0000000b00077202 */ /* 0x000fca0000000f00 */
[----:B------:R-:W2:Y:S01]  /*2f90*/  LD.E R11, desc[UR36][R6.64+-0x20] ;  /* 0xffffe024060b7980 */ /* 0x000ea2000c101900 */
[----:B-1----:R-:W-:Y:S02]  /*2fa0*/  MOV R2, R8 ;  /* 0x0000000800027202 */ /* 0x002fe40000000f00 */
        /* <DEDUP_REMOVED lines=21> */
[----:B----4-:R4:W-:Y:S04]  /*3100*/  ST.E desc[UR36][R2.64+0x8], R23 ;  /* 0x0000081702007985 */ /* 0x0109e8000c101924 */
[----:B-----5:R-:W5:Y:S04]  /*3110*/  LD.E R25, desc[UR36][R6.64+0xc] ;  /* 0x00000c2406197980 */ /* 0x020f68000c101900 */
[----:B-----5:R-:W-:Y:S04]  /*3120*/  ST.E desc[UR36][R2.64+0xc], R25 ;  /* 0x00000c1902007985 */ /* 0x020fe8000c101924 */
[----:B0-----:R-:W5:Y:S04]  /*3130*/  LD.E R11, desc[UR36][R6.64+0x10] ;  /* 0x00001024060b7980 */ /* 0x001f68000c101900 */
[----:B-----5:R0:W-:Y:S04]  /*3140*/  ST.E desc[UR36][R2.64+0x10], R11 ;  /* 0x0000100b02007985 */ /* 0x0201e8000c101924 */
[----:B-1----:R-:W5:Y:S04]  /*3150*/  LD.E R13, desc[UR36][R6.64+0x14] ;  /* 0x00001424060d7980 */ /* 0x002f68000c101900 */
[----:B-----5:R1:W-:Y:S04]  /*3160*/  ST.E desc[UR36][R2.64+0x14], R13 ;  /* 0x0000140d02007985 */ /* 0x0203e8000c101924 */
[----:B--2---:R-:W2:Y:S04]  /*3170*/  LD.E R15, desc[UR36][R6.64+0x18] ;  /* 0x00001824060f7980 */ /* 0x004ea8000c101900 */
[----:B--2---:R1:W-:Y:S04]  /*3180*/  ST.E desc[UR36][R2.64+0x18], R15 ;  /* 0x0000180f02007985 */ /* 0x0043e8000c101924 */
[----:B---3--:R-:W2:Y:S01]  /*3190*/  LD.E R21, desc[UR36][R6.64+0x1c] ;  /* 0x00001c2406157980 */ /* 0x008ea2000c101900 */
[----:B------:R-:W-:-:S02]  /*31a0*/  IADD3 R0, PT, PT, R0, 0x10, RZ ;  /* 0x0000001000007810 */ /* 0x000fc40007ffe0ff */
[----:B------:R-:W-:Y:S02]  /*31b0*/  IADD3 R8, P3, PT, R2, 0x40, RZ ;  /* 0x0000004002087810 */ /* 0x000fe40007f7e0ff */
[----:B------:R-:W-:Y:S02]  /*31c0*/  ISETP.NE.AND P1, PT, R0, RZ, PT ;  /* 0x000000ff0000720c */ /* 0x000fe40003f25270 */
[----:B------:R-:W-:Y:S01]  /*31d0*/  IADD3 R10, P2, PT, R6, 0x40, RZ ;  /* 0x00000040060a7810 */ /* 0x000fe20007f5e0ff */
[----:B----4-:R-:W-:-:S03]  /*31e0*/  IMAD.X R23, RZ, RZ, R3, P3 ;  /* 0x000000ffff177224 */ /* 0x010fc600018e0603 */
[----:B0-----:R-:W-:Y:S01]  /*31f0*/  IADD3.X R11, PT, PT, RZ, R7, RZ, P2, !PT ;  /* 0x00000007ff0b7210 */ /* 0x001fe200017fe4ff */
[----:B--2---:R1:W-:Y:S06]  /*3200*/  ST.E desc[UR36][R2.64+0x1c], R21 ;  /* 0x00001c1502007985 */ /* 0x0043ec000c101924 */
[----:B------:R-:W-:Y:S05]  /*3210*/  @P1 BRA `(.L_x_83) ;  /* 0xfffffffc00541947 */ /* 0x000fea000383ffff */
[----:B------:R-:W-:Y:S05]  /*3220*/  BSYNC.RECONVERGENT B0 ;  /* 0x0000000000007941 */ /* 0x000fea0003800200 */
.L_x_82:
        /* <DEDUP_REMOVED lines=24> */
.L_x_85:
        /* <DEDUP_REMOVED lines=17> */
.L_x_87:
[----:B------:R-:W-:Y:S05]  /*34c0*/  @!P1 BRA `(.L_x_86) ;  /* 0x00000000004c9947 */ /* 0x000fea0003800000 */
[----:B-12---:R-:W-:Y:S01]  /*34d0*/  IMAD.WIDE.U32 R2, R9, 0x4, R16 ;  /* 0x0000000409027825 */ /* 0x006fe200078e0010 */
[----:B------:R-:W-:-:S03]  /*34e0*/  IADD3 R0, PT, PT, -R0, RZ, RZ ;  /* 0x000000ff00007210 */ /* 0x000fc60007ffe1ff */
[----:B0-----:R-:W-:Y:S01]  /*34f0*/  IMAD.WIDE.U32 R6, R9, 0x4, R4 ;  /* 0x0000000409067825 */ /* 0x001fe200078e0004 */
[----:B------:R-:W-:Y:S02]  /*3500*/  MOV R8, R2 ;  /* 0x0000000200087202 */ /* 0x000fe40000000f00 */
[----:B------:R-:W-:Y:S02]  /*3510*/  MOV R11, R3 ;  /* 0x00000003000b7202 */ /* 0x000fe40000000f00 */
[----:B------:R-:W-:-:S07]  /*3520*/  MOV R9, R7 ;  /* 0x0000000700097202 */ /* 0x000fce0000000f00 */
.L_x_88:
[----:B---3--:R-:W-:Y:S02]  /*3530*/  MOV R2, R6 ;  /* 0x0000000600027202 */ /* 0x008fe40000000f00 */
[----:B------:R-:W-:-:S05]  /*3540*/  MOV R3, R9 ;  /* 0x0000000900037202 */ /* 0x000fca0000000f00 */
        /* <DEDUP_REMOVED lines=11> */
.L_x_86:
[----:B------:R-:W-:Y:S05]  /*3600*/  BSYNC.RECONVERGENT B0 ;  /* 0x0000000000007941 */ /* 0x000fea0003800200 */
.L_x_84:
[----:B------:R-:W-:-:S04]  /*3610*/  MOV R0, 0x8 ;  /* 0x0000000800007802 */ /* 0x000fc80000000f00 */
[----:B-123--:R1:W2:Y:S03]  /*3620*/  LDC.64 R2, c[0x4][R0] ;  /* 0x0100000000027b82 */ /* 0x00e2a60000000a00 */
[----:B0-----:R-:W-:-:S07]  /*3630*/  LEPC R20, `(.L_x_89) ;  /* 0x000000001014794e */ /* 0x001fce0000000000 */
[----:B-12---:R-:W-:Y:S05]  /*3640*/  CALL.ABS.NOINC R2 ;  /* 0x0000000002007343 */ /* 0x006fea0003c00000 */
.L_x_89:
        /* <DEDUP_REMOVED lines=8> */
[----:B------:R-:W-:Y:S02]  /*36d0*/  MOV R9, R18 ;  /* 0x0000001200097202 */ /* 0x000fe40000000f00 */
[----:B------:R-:W-:-:S03]  /*36e0*/  IADD3.X R11, PT, PT, RZ, R17, RZ, P0, !PT ;  /* 0x00000011ff0b7210 */ /* 0x000fc600007fe4ff */
[----:B------:R-:W2:Y:S01]  /*36f0*/  LDC.64 R2, c[0x0][0x380] ;  /* 0x0000e000ff027b82 */ /* 0x000ea20000000a00 */
[----:B0-----:R-:W-:-:S04]  /*3700*/  ULOP3.LUT UR4, UR4, 0x7ffffff0, URZ, 0xc0, !UPT ;  /* 0x7ffffff004047892 */ /* 0x001fc8000f8ec0ff */
[----:B------:R-:W-:Y:S02]  /*3710*/  UIADD3 UR5, UPT, UPT, -UR4, URZ, URZ ;  /* 0x000000ff04057290 */ /* 0x000fe4000fffe1ff */
[----:B------:R-:W-:-:S04]  /*3720*/  MOV R7, UR4 ;  /* 0x0000000400077c02 */ /* 0x000fc80008000f00 */
[----:B------:R-:W-:-:S07]  /*3730*/  MOV R6, UR5 ;  /* 0x0000000500067c02 */ /* 0x000fce0008000f00 */
.L_x_91:
[----:B------:R-:W-:Y:S02]  /*3740*/  MOV R4, R8 ;  /* 0x0000000800047202 */ /* 0x000fe40000000f00 */
[----:B------:R-:W-:-:S05]  /*3750*/  MOV R5, R11 ;  /* 0x0000000b00057202 */ /* 0x000fca0000000f00 */
        /* <DEDUP_REMOVED lines=48> */
[----:B------:R-:W-:Y:S02]  /*3a60*/  IADD3 R8, P1, PT, R4, 0x40, RZ ;  /* 0x0000004004087810 */ /* 0x000fe40007f3e0ff */
[----:B------:R-:W-:-:S02]  /*3a70*/  ISETP.NE.AND P0, PT, R6, RZ, PT ;  /* 0x000000ff0600720c */ /* 0x000fc40003f05270 */
[----:B0-----:R-:W-:Y:S02]  /*3a80*/  IADD3.X R11, PT, PT, RZ, R5, RZ, P1, !PT ;  /* 0x00000005ff0b7210 */ /* 0x001fe40000ffe4ff */
[----:B------:R-:W-:Y:S01]  /*3a90*/  LEA R9, R0, R9, 0x4 ;  /* 0x0000000900097211 */ /* 0x000fe200078e20ff */
[----:B--2---:R4:W-:Y:S08]  /*3aa0*/  STG.E desc[UR36][R20.64], R19 ;  /* 0x0000001314007986 */ /* 0x0049f0000c101924 */
[----:B------:R-:W-:Y:S05]  /*3ab0*/  @P0 BRA `(.L_x_91) ;  /* 0xfffffffc00200947 */ /* 0x000fea000383ffff */
[----:B------:R-:W-:Y:S05]  /*3ac0*/  BSYNC.RECONVERGENT B0 ;  /* 0x0000000000007941 */ /* 0x000fea0003800200 */
.L_x_90:
        /* <DEDUP_REMOVED lines=35> */
.L_x_93:
        /* <DEDUP_REMOVED lines=23> */
.L_x_96:
        /* <DEDUP_REMOVED lines=13> */
[----:B--2---:R-:W-:Y:S02]  /*3f40*/  MOV R6, R0 ;  /* 0x0000000000067202 */ /* 0x004fe40000000f00 */
[----:B------:R-:W-:Y:S02]  /*3f50*/  IADD3 R9, PT, PT, R9, R10, RZ ;  /* 0x0000000a09097210 */ /* 0x000fe40007ffe0ff */
[----:B------:R-:W-:-:S07]  /*3f60*/  MOV R0, UR4 ;  /* 0x0000000400007c02 */ /* 0x000fce0008000f00 */
.L_x_97:
[----:B---3--:R-:W-:-:S06]  /*3f70*/  MOV R7, R8 ;  /* 0x0000000800077202 */ /* 0x008fcc0000000f00 */
[----:B------:R0:W2:Y:S01]  /*3f80*/  LD.E R7, desc[UR36][R6.64] ;  /* 0x0000002406077980 */ /* 0x0000a2000c101900 */
[C---:B------:R-:W-:Y:S01]  /*3f90*/  IMAD.WIDE R4, R9.reuse, 0x4, R2 ;  /* 0x0000000409047825 */ /* 0x040fe200078e0202 */
[----:B------:R-:W-:Y:S02]  /*3fa0*/  IADD3 R0, PT, PT, R0, 0x1, RZ ;  /* 0x0000000100007810 */ /* 0x000fe40007ffe0ff */
[----:B------:R-:W-:Y:S02]  /*3fb0*/  IADD3 R9, PT, PT, R9, R10, RZ ;  /* 0x0000000a09097210 */ /* 0x000fe40007ffe0ff */
[----:B------:R-:W-:Y:S02]  /*3fc0*/  ISETP.NE.AND P0, PT, R0, RZ, PT ;  /* 0x000000ff0000720c */ /* 0x000fe40003f05270 */
[----:B0-----:R-:W-:-:S04]  /*3fd0*/  IADD3 R6, P1, PT, R6, 0x4, RZ ;  /* 0x0000000406067810 */ /* 0x001fc80007f3e0ff */
[----:B------:R-:W-:Y:S01]  /*3fe0*/  IADD3.X R8, PT, PT, RZ, R8, RZ, P1, !PT ;  /* 0x00000008ff087210 */ /* 0x000fe20000ffe4ff */
[----:B--2---:R3:W-:Y:S06]  /*3ff0*/  STG.E desc[UR36][R4.64], R7 ;  /* 0x0000000704007986 */ /* 0x0047ec000c101924 */
[----:B------:R-:W-:Y:S05]  /*4000*/  @P0 BRA `(.L_x_97) ;  /* 0xfffffffc00d80947 */ /* 0x000fea000383ffff */
.L_x_95:
[----:B------:R-:W-:Y:S05]  /*4010*/  BSYNC.RECONVERGENT B0 ;  /* 0x0000000000007941 */ /* 0x000fea0003800200 */
.L_x_94:
[----:B------:R-:W-:Y:S05]  /*4020*/  BRA `(.L_x_92) ;  /* 0x0000000000107947 */ /* 0x000fea0003800000 */
.L_x_81:
[----:B------:R-:W-:-:S04]  /*4030*/  MOV R0, 0x8 ;  /* 0x0000000800007802 */ /* 0x000fc80000000f00 */
[----:B0-----:R0:W4:Y:S03]  /*4040*/  LDC.64 R2, c[0x4][R0] ;  /* 0x0100000000027b82 */ /* 0x0011260000000a00 */
[----:B-123--:R-:W-:-:S07]  /*4050*/  LEPC R20, `(.L_x_92) ;  /* 0x000000001014794e */ /* 0x00efce0000000000 */
[----:B0---4-:R-:W-:Y:S05]  /*4060*/  CALL.ABS.NOINC R2 ;  /* 0x0000000002007343 */ /* 0x011fea0003c00000 */
.L_x_92:
[----:B------:R-:W-:Y:S02]  /*4070*/  MOV R0, 0x8 ;  /* 0x0000000800007802 */ /* 0x000fe40000000f00 */
[----:B01-3--:R-:W-:Y:S02]  /*4080*/  MOV R4, R16 ;  /* 0x0000001000047202 */ /* 0x00bfe40000000f00 */
[----:B------:R0:W1:Y:S01]  /*4090*/  LDC.64 R2, c[0x4][R0] ;  /* 0x0100000000027b82 */ /* 0x0000620000000a00 */
[----:B------:R-:W-:-:S07]  /*40a0*/  MOV R5, R17 ;  /* 0x0000001100057202 */ /* 0x000fce0000000f00 */
[----:B----4-:R-:W-:-:S07]  /*40b0*/  LEPC R20, `(.L_x_98) ;  /* 0x000000001014794e */ /* 0x010fce0000000000 */
[----:B012---:R-:W-:Y:S05]  /*40c0*/  CALL.ABS.NOINC R2 ;  /* 0x0000000002007343 */ /* 0x007fea0003c00000 */
.L_x_98:
[----:B------:R-:W-:Y:S05]  /*40d0*/  EXIT ;  /* 0x000000000000794d */ /* 0x000fea0003800000 */
.L_x_99:
        /* <DEDUP_REMOVED lines=10> */
.L_x_107:


//--------------------- .nv.shared.reserved.0     --------------------------
	.section	.nv.shared.reserved.0,"aw",@nobits
	.weak		__nv_reservedSMEM_offset_0_alias
	.size		__nv_reservedSMEM_offset_0_alias, 0, 64
	.other		__nv_reservedSMEM_offset_0_alias,@"STO_CUDA_RESERVED_SHARED STV_DEFAULT"
__nv_reservedSMEM_offset_0_alias:
	.zero		0
	.zero		64


//--------------------- .nv.constant0._Z13extractKernelPhiiPi --------------------------
	.section	.nv.constant0._Z13extractKernelPhiiPi,"a",@progbits
	.sectionflags	@""
	.align	4
.nv.constant0._Z13extractKernelPhiiPi:
	.zero		920


//--------------------- .nv.constant0._Z15watermarkKernelPhiii --------------------------
	.section	.nv.constant0._Z15watermarkKernelPhiii,"a",@progbits
	.sectionflags	@""
	.align	4
.nv.constant0._Z15watermarkKernelPhiii:
	.zero		916


//--------------------- .nv.constant0._Z14float_to_uint8PfPhi --------------------------
	.section	.nv.constant0._Z14float_to_uint8PfPhi,"a",@progbits
	.sectionflags	@""
	.align	4
.nv.constant0._Z14float_to_uint8PfPhi:
	.zero		916


//--------------------- .nv.constant0._Z14uint8_to_floatPhPfi --------------------------
	.section	.nv.constant0._Z14uint8_to_floatPhPfi,"a",@progbits
	.sectionflags	@""
	.align	4
.nv.constant0._Z14uint8_to_floatPhPfi:
	.zero		916


//--------------------- .nv.constant0._Z21extract_watermark_dwtPfiiS_Pif --------------------------
	.section	.nv.constant0._Z21extract_watermark_dwtPfiiS_Pif,"a",@progbits
	.sectionflags	@""
	.align	4
.nv.constant0._Z21extract_watermark_dwtPfiiS_Pif:
	.zero		932


//--------------------- .nv.constant0._Z19embed_watermark_dwtPfiiif --------------------------
	.section	.nv.constant0._Z19embed_watermark_dwtPfiiif,"a",@progbits
	.sectionflags	@""
	.align	4
.nv.constant0._Z19embed_watermark_dwtPfiiif:
	.zero		920


//--------------------- .nv.constant0._Z20dwt2d_inverse_kernelPfii --------------------------
	.section	.nv.constant0._Z20dwt2d_inverse_kernelPfii,"a",@progbits
	.sectionflags	@""
	.align	4
.nv.constant0._Z20dwt2d_inverse_kernelPfii:
	.zero		912


//--------------------- .nv.constant0._Z20dwt2d_forward_kernelPfii --------------------------
	.section	.nv.constant0._Z20dwt2d_forward_kernelPfii,"a",@progbits
	.sectionflags	@""
	.align	4
.nv.constant0._Z20dwt2d_forward_kernelPfii:
	.zero		912


//--------------------- SYMBOLS --------------------------

	.type		.nv.reservedSmem.offset0,@object
	.size		.nv.reservedSmem.offset0,0x4
	.type		malloc,@function
	.type		free,@function
